	.target	sm_90a

	.elftype	@"ET_EXEC"


//--------------------- .note.nv.tkinfo           --------------------------
	.section	.note.nv.tkinfo,"",@"SHT_NOTE"
	.sectionflags	@"SHF_NOTE_NV_TKINFO"
	.tkinfo
        /*0018*/ 	.word	0x00000002
        /*0030*/ 	.string	""
        /*0030*/ 	.string	"ptxas"
        /*0030*/ 	.string	"Cuda compilation tools, release 13.0, V13.0.88"
        /*0030*/ 	.string	"Build cuda_13.0.r13.0/compiler.36424714_0"
        /*0030*/ 	.string	"-arch sm_90a -m 64 "



//--------------------- .note.nv.cuinfo           --------------------------
	.section	.note.nv.cuinfo,"",@"SHT_NOTE"
	.sectionflags	@"SHF_NOTE_NV_CUINFO"
        /*0018*/ 	.short	0x0002
        /*001a*/ 	.short	0x005a
        /*001c*/ 	.short	0x0082
	.zero		2


//--------------------- .nv.info                  --------------------------
	.section	.nv.info,"",@"SHT_CUDA_INFO"
	.align	4


	//----- nvinfo : EIATTR_REGCOUNT
	.align		4
        /*0000*/ 	.byte	0x04, 0x2f
        /*0002*/ 	.short	(.L_12 - .L_11)
	.align		4
.L_11:
        /*0004*/ 	.word	index@(_ZN7cutlass13device_kernelINS_4gemm6kernel13GemmUniversalIN4cute5tupleIJiiiiEEENS1_10collective13CollectiveMmaINS1_37MainloopSm90TmaGmmaWarpSpecializedFP8ILi5ENS5_IJNS4_1CILi2EEENSA_ILi1EEESC_EEENS1_32KernelTmaWarpSpecializedPingpongEEENS5_IJNSA_ILi64EEESG_SG_EEENS_12float_e4m3_tENS5_IJlSC_lEEESI_SJ_NS4_8TiledMMAINS4_8MMA_AtomIJNS4_4SM904GMMA30MMA_64x64x32_F32E4M3E4M3_SS_TNILNSN_7ScaleInE1ELSP_1EEEEEENS4_6LayoutINS5_IJSC_SC_SC_EEENS5_IJNSA_ILi0EEESU_SU_EEEEENS5_IJNS4_10UnderscoreESX_SX_EEEEENS4_13SM90_TMA_LOADENS4_14ComposedLayoutINS4_7SwizzleILi2ELi4ELi3EEENS4_18smem_ptr_flag_bitsILi8EEENSS_INS5_IJNSA_ILi8EEESG_EEENS5_IJSG_SC_EEEEEEEvNS4_8identityENS4_23SM90_TMA_LOAD_MULTICASTES1A_vS1B_EENS_8epilogue10collective6detail29Sm90TmaWarpSpecializedAdapterINS1F_15DefaultEpilogueISI_SJ_SJ_NS1E_6thread17LinearCombinationISI_Li1EffLNS1J_9ScaleType4KindE0ELNS_15FloatRoundStyleE2ESI_EENS1_15EpilogueDefaultEEEEEvvEEEEvNT_6ParamsE)
        /*0008*/ 	.word	0x000000a8


	//----- nvinfo : EIATTR_FRAME_SIZE
	.align		4
.L_12:
        /*000c*/ 	.byte	0x04, 0x11
        /*000e*/ 	.short	(.L_14 - .L_13)
	.align		4
.L_13:
        /*0010*/ 	.word	index@(_ZN7cutlass13device_kernelINS_4gemm6kernel13GemmUniversalIN4cute5tupleIJiiiiEEENS1_10collective13CollectiveMmaINS1_37MainloopSm90TmaGmmaWarpSpecializedFP8ILi5ENS5_IJNS4_1CILi2EEENSA_ILi1EEESC_EEENS1_32KernelTmaWarpSpecializedPingpongEEENS5_IJNSA_ILi64EEESG_SG_EEENS_12float_e4m3_tENS5_IJlSC_lEEESI_SJ_NS4_8TiledMMAINS4_8MMA_AtomIJNS4_4SM904GMMA30MMA_64x64x32_F32E4M3E4M3_SS_TNILNSN_7ScaleInE1ELSP_1EEEEEENS4_6LayoutINS5_IJSC_SC_SC_EEENS5_IJNSA_ILi0EEESU_SU_EEEEENS5_IJNS4_10UnderscoreESX_SX_EEEEENS4_13SM90_TMA_LOADENS4_14ComposedLayoutINS4_7SwizzleILi2ELi4ELi3EEENS4_18smem_ptr_flag_bitsILi8EEENSS_INS5_IJNSA_ILi8EEESG_EEENS5_IJSG_SC_EEEEEEEvNS4_8identityENS4_23SM90_TMA_LOAD_MULTICASTES1A_vS1B_EENS_8epilogue10collective6detail29Sm90TmaWarpSpecializedAdapterINS1F_15DefaultEpilogueISI_SJ_SJ_NS1E_6thread17LinearCombinationISI_Li1EffLNS1J_9ScaleType4KindE0ELNS_15FloatRoundStyleE2ESI_EENS1_15EpilogueDefaultEEEEEvvEEEEvNT_6ParamsE)
        /*0014*/ 	.word	0x00000000


	//----- nvinfo : EIATTR_MIN_STACK_SIZE
	.align		4
.L_14:
        /*0018*/ 	.byte	0x04, 0x12
        /*001a*/ 	.short	(.L_16 - .L_15)
	.align		4
.L_15:
        /*001c*/ 	.word	index@(_ZN7cutlass13device_kernelINS_4gemm6kernel13GemmUniversalIN4cute5tupleIJiiiiEEENS1_10collective13CollectiveMmaINS1_37MainloopSm90TmaGmmaWarpSpecializedFP8ILi5ENS5_IJNS4_1CILi2EEENSA_ILi1EEESC_EEENS1_32KernelTmaWarpSpecializedPingpongEEENS5_IJNSA_ILi64EEESG_SG_EEENS_12float_e4m3_tENS5_IJlSC_lEEESI_SJ_NS4_8TiledMMAINS4_8MMA_AtomIJNS4_4SM904GMMA30MMA_64x64x32_F32E4M3E4M3_SS_TNILNSN_7ScaleInE1ELSP_1EEEEEENS4_6LayoutINS5_IJSC_SC_SC_EEENS5_IJNSA_ILi0EEESU_SU_EEEEENS5_IJNS4_10UnderscoreESX_SX_EEEEENS4_13SM90_TMA_LOADENS4_14ComposedLayoutINS4_7SwizzleILi2ELi4ELi3EEENS4_18smem_ptr_flag_bitsILi8EEENSS_INS5_IJNSA_ILi8EEESG_EEENS5_IJSG_SC_EEEEEEEvNS4_8identityENS4_23SM90_TMA_LOAD_MULTICASTES1A_vS1B_EENS_8epilogue10collective6detail29Sm90TmaWarpSpecializedAdapterINS1F_15DefaultEpilogueISI_SJ_SJ_NS1E_6thread17LinearCombinationISI_Li1EffLNS1J_9ScaleType4KindE0ELNS_15FloatRoundStyleE2ESI_EENS1_15EpilogueDefaultEEEEEvvEEEEvNT_6ParamsE)
        /*0020*/ 	.word	0x00000000
.L_16:


//--------------------- .nv.compat                --------------------------
	.section	.nv.compat,"",@"SHT_CUDA_COMPAT_INFO"
	.align	4
        /*0000*/ 	.byte	0x02, 0x09, 0x01, 0x00, 0x02, 0x02, 0x04, 0x00, 0x02, 0x05, 0x05, 0x00, 0x03, 0x07, 0x01, 0x01
        /*0010*/ 	.byte	0x02, 0x03, 0x01, 0x00, 0x02, 0x06, 0x01, 0x00, 0x04, 0x0b, 0x08, 0x00, 0x00, 0x00, 0x00, 0x00
        /*0020*/ 	.byte	0x00, 0x00, 0x00, 0x00


//--------------------- .nv.info._ZN7cutlass13device_kernelINS_4gemm6kernel13GemmUniversalIN4cute5tupleIJiiiiEEENS1_10collective13CollectiveMmaINS1_37MainloopSm90TmaGmmaWarpSpecializedFP8ILi5ENS5_IJNS4_1CILi2EEENSA_ILi1EEESC_EEENS1_32KernelTmaWarpSpecializedPingpongEEENS5_IJNSA_ILi64EEESG_SG_EEENS_12float_e4m3_tENS5_IJlSC_lEEESI_SJ_NS4_8TiledMMAINS4_8MMA_AtomIJNS4_4SM904GMMA30MMA_64x64x32_F32E4M3E4M3_SS_TNILNSN_7ScaleInE1ELSP_1EEEEEENS4_6LayoutINS5_IJSC_SC_SC_EEENS5_IJNSA_ILi0EEESU_SU_EEEEENS5_IJNS4_10UnderscoreESX_SX_EEEEENS4_13SM90_TMA_LOADENS4_14ComposedLayoutINS4_7SwizzleILi2ELi4ELi3EEENS4_18smem_ptr_flag_bitsILi8EEENSS_INS5_IJNSA_ILi8EEESG_EEENS5_IJSG_SC_EEEEEEEvNS4_8identityENS4_23SM90_TMA_LOAD_MULTICASTES1A_vS1B_EENS_8epilogue10collective6detail29Sm90TmaWarpSpecializedAdapterINS1F_15DefaultEpilogueISI_SJ_SJ_NS1E_6thread17LinearCombinationISI_Li1EffLNS1J_9ScaleType4KindE0ELNS_15FloatRoundStyleE2ESI_EENS1_15EpilogueDefaultEEEEEvvEEEEvNT_6ParamsE --------------------------
	.section	.nv.info._ZN7cutlass13device_kernelINS_4gemm6kernel13GemmUniversalIN4cute5tupleIJiiiiEEENS1_10collective13CollectiveMmaINS1_37MainloopSm90TmaGmmaWarpSpecializedFP8ILi5ENS5_IJNS4_1CILi2EEENSA_ILi1EEESC_EEENS1_32KernelTmaWarpSpecializedPingpongEEENS5_IJNSA_ILi64EEESG_SG_EEENS_12float_e4m3_tENS5_IJlSC_lEEESI_SJ_NS4_8TiledMMAINS4_8MMA_AtomIJNS4_4SM904GMMA30MMA_64x64x32_F32E4M3E4M3_SS_TNILNSN_7ScaleInE1ELSP_1EEEEEENS4_6LayoutINS5_IJSC_SC_SC_EEENS5_IJNSA_ILi0EEESU_SU_EEEEENS5_IJNS4_10UnderscoreESX_SX_EEEEENS4_13SM90_TMA_LOADENS4_14ComposedLayoutINS4_7SwizzleILi2ELi4ELi3EEENS4_18smem_ptr_flag_bitsILi8EEENSS_INS5_IJNSA_ILi8EEESG_EEENS5_IJSG_SC_EEEEEEEvNS4_8identityENS4_23SM90_TMA_LOAD_MULTICASTES1A_vS1B_EENS_8epilogue10collective6detail29Sm90TmaWarpSpecializedAdapterINS1F_15DefaultEpilogueISI_SJ_SJ_NS1E_6thread17LinearCombinationISI_Li1EffLNS1J_9ScaleType4KindE0ELNS_15FloatRoundStyleE2ESI_EENS1_15EpilogueDefaultEEEEEvvEEEEvNT_6ParamsE,"",@"SHT_CUDA_INFO"
	.sectionflags	@""
	.align	4


	//----- nvinfo : EIATTR_CUDA_API_VERSION
	.align		4
        /*0000*/ 	.byte	0x04, 0x37
        /*0002*/ 	.short	(.L_18 - .L_17)
.L_17:
        /*0004*/ 	.word	0x00000082


	//----- nvinfo : EIATTR_KPARAM_INFO
	.align		4
.L_18:
        /*0008*/ 	.byte	0x04, 0x17
        /*000a*/ 	.short	(.L_20 - .L_19)
.L_19:
        /*000c*/ 	.word	0x00000000
        /*0010*/ 	.short	0x0000
        /*0012*/ 	.short	0x0070
        /*0014*/ 	.byte	0x00, 0xf0, 0x01, 0x10


	//----- nvinfo : EIATTR_SPARSE_MMA_MASK
	.align		4
.L_20:
        /*0018*/ 	.byte	0x03, 0x50
        /*001a*/ 	.short	0x0000


	//----- nvinfo : EIATTR_MAXREG_COUNT
	.align		4
        /*001c*/ 	.byte	0x03, 0x1b
        /*001e*/ 	.short	0x00a8


	//----- nvinfo : EIATTR_NUM_BARRIERS
	.align		4
        /*0020*/ 	.byte	0x02, 0x4c
        /*0022*/ 	.byte	0x01
	.zero		1


	//----- nvinfo : EIATTR_MERCURY_ISA_VERSION
	.align		4
        /*0024*/ 	.byte	0x03, 0x5f
        /*0026*/ 	.short	0x0101


	//----- nvinfo : EIATTR_INT_WARP_WIDE_INSTR_OFFSETS
	.align		4
        /*0028*/ 	.byte	0x04, 0x31
        /*002a*/ 	.short	(.L_22 - .L_21)


	//   ....[0]....
.L_21:
        /*002c*/ 	.word	0x000004d0


	//   ....[1]....
        /*0030*/ 	.word	0x00000510


	//   ....[2]....
        /*0034*/ 	.word	0x00000550


	//   ....[3]....
        /*0038*/ 	.word	0x000005f0


	//   ....[4]....
        /*003c*/ 	.word	0x00000610


	//   ....[5]....
        /*0040*/ 	.word	0x00000670


	//   ....[6]....
        /*0044*/ 	.word	0x00000760


	//   ....[7]....
        /*0048*/ 	.word	0x000007b0


	//   ....[8]....
        /*004c*/ 	.word	0x00002790


	//----- nvinfo : EIATTR_COOP_GROUP_MASK_REGIDS
	.align		4
.L_22:
        /*0050*/ 	.byte	0x04, 0x29
        /*0052*/ 	.short	(.L_24 - .L_23)


	//   ....[0]....
.L_23:
        /*0054*/ 	.word	0xffffffff


	//   ....[1]....
        /*0058*/ 	.word	0xffffffff


	//   ....[2]....
        /*005c*/ 	.word	0xffffffff


	//   ....[3]....
        /*0060*/ 	.word	0xffffffff


	//   ....[4]....
        /*0064*/ 	.word	0xffffffff


	//   ....[5]....
        /*0068*/ 	.word	0xffffffff


	//   ....[6]....
        /*006c*/ 	.word	0xffffffff


	//----- nvinfo : EIATTR_COOP_GROUP_INSTR_OFFSETS
	.align		4
.L_24:
        /*0070*/ 	.byte	0x04, 0x28
        /*0072*/ 	.short	(.L_26 - .L_25)


	//   ....[0]....
.L_25:
        /*0074*/ 	.word	0x00000060


	//   ....[1]....
        /*0078*/ 	.word	0x00000070


	//   ....[2]....
        /*007c*/ 	.word	0x00000130


	//   ....[3]....
        /*0080*/ 	.word	0x000002e0


	//   ....[4]....
        /*0084*/ 	.word	0x00000320


	//   ....[5]....
        /*0088*/ 	.word	0x000003a0


	//   ....[6]....
        /*008c*/ 	.word	0x00000970


	//----- nvinfo : EIATTR_REG_RECONFIG
	.align		4
.L_26:
        /*0090*/ 	.byte	0x01, 0x54
	.zero		2


	//----- nvinfo : EIATTR_MBARRIER_INSTR_OFFSETS
	.align		4
        /*0094*/ 	.byte	0x04, 0x39
        /*0096*/ 	.short	(.L_28 - .L_27)


	//   ....[0]....
.L_27:
        /*0098*/ 	.word	0x00000230
        /*009c*/ 	.word	0x000000ff
        /*00a0*/ 	.word	0x00000000
        /*00a4*/ 	.short	0x0100
        /*00a6*/ 	.byte	0x08
	.zero		1


	//   ....[1]....
        /*00a8*/ 	.word	0x00000240
        /*00ac*/ 	.word	0x000000ff
        /*00b0*/ 	.word	0x00000028
        /*00b4*/ 	.short	0x0100
        /*00b6*/ 	.byte	0x08
	.zero		1


	//   ....[2]....
        /*00b8*/ 	.word	0x00000250
        /*00bc*/ 	.word	0x000000ff
        /*00c0*/ 	.word	0x00000008
        /*00c4*/ 	.short	0x0100
        /*00c6*/ 	.byte	0x08
	.zero		1


	//   ....[3]....
        /*00c8*/ 	.word	0x00000260
        /*00cc*/ 	.word	0x000000ff
        /*00d0*/ 	.word	0x00000030
        /*00d4*/ 	.short	0x0100
        /*00d6*/ 	.byte	0x08
	.zero		1


	//   ....[4]....
        /*00d8*/ 	.word	0x00000270
        /*00dc*/ 	.word	0x000000ff
        /*00e0*/ 	.word	0x00000010
        /*00e4*/ 	.short	0x0100
        /*00e6*/ 	.byte	0x08
	.zero		1


	//   ....[5]....
        /*00e8*/ 	.word	0x00000280
        /*00ec*/ 	.word	0x000000ff
        /*00f0*/ 	.word	0x00000038
        /*00f4*/ 	.short	0x0100
        /*00f6*/ 	.byte	0x08
	.zero		1


	//   ....[6]....
        /*00f8*/ 	.word	0x00000290
        /*00fc*/ 	.word	0x000000ff
        /*0100*/ 	.word	0x00000018
        /*0104*/ 	.short	0x0100
        /*0106*/ 	.byte	0x08
	.zero		1


	//   ....[7]....
        /*0108*/ 	.word	0x000002a0
        /*010c*/ 	.word	0x000000ff
        /*0110*/ 	.word	0x00000040
        /*0114*/ 	.short	0x0100
        /*0116*/ 	.byte	0x08
	.zero		1


	//   ....[8]....
        /*0118*/ 	.word	0x000002b0
        /*011c*/ 	.word	0x000000ff
        /*0120*/ 	.word	0x00000020
        /*0124*/ 	.short	0x0100
        /*0126*/ 	.byte	0x08
	.zero		1


	//   ....[9]....
        /*0128*/ 	.word	0x000002c0
        /*012c*/ 	.word	0x000000ff
        /*0130*/ 	.word	0x00000048
        /*0134*/ 	.short	0x0100
        /*0136*/ 	.byte	0x08
	.zero		1


	//   ....[10]....
        /*0138*/ 	.word	0x000007e0
        /*013c*/ 	.word	0x000000ff
        /*0140*/ 	.word	0x00000080
        /*0144*/ 	.short	0x0100
        /*0146*/ 	.byte	0x08
	.zero		1


	//   ....[11]....
        /*0148*/ 	.word	0x00000880
        /*014c*/ 	.word	0x000000ff
        /*0150*/ 	.word	0x00000088
        /*0154*/ 	.short	0x0100
        /*0156*/ 	.byte	0x08
	.zero		1


	//   ....[12]....
        /*0158*/ 	.word	0x000008f0
        /*015c*/ 	.word	0x000000ff
        /*0160*/ 	.word	0x00000060
        /*0164*/ 	.short	0x0100
        /*0166*/ 	.byte	0x09
	.zero		1


	//   ....[13]....
        /*0168*/ 	.word	0x00000900
        /*016c*/ 	.word	0x000000ff
        /*0170*/ 	.word	0x00000068
        /*0174*/ 	.short	0x0100
        /*0176*/ 	.byte	0x09
	.zero		1


	//   ....[14]....
        /*0178*/ 	.word	0x00000910
        /*017c*/ 	.word	0x000000ff
        /*0180*/ 	.word	0x00000070
        /*0184*/ 	.short	0x0100
        /*0186*/ 	.byte	0x09
	.zero		1


	//   ....[15]....
        /*0188*/ 	.word	0x00000920
        /*018c*/ 	.word	0x000000ff
        /*0190*/ 	.word	0x00000078
        /*0194*/ 	.short	0x0100
        /*0196*/ 	.byte	0x09
	.zero		1


	//   ....[16]....
        /*0198*/ 	.word	0x00001700
        /*019c*/ 	.word	0x000000ff
        /*01a0*/ 	.word	0xfffffff8
        /*01a4*/ 	.short	0x010a
        /*01a6*/ 	.byte	0x0f
	.zero		1


	//   ....[17]....
        /*01a8*/ 	.word	0x000019d0
        /*01ac*/ 	.word	0x000000ff
        /*01b0*/ 	.word	0x00000000
        /*01b4*/ 	.short	0x010a
        /*01b6*/ 	.byte	0x06
	.zero		1


	//   ....[18]....
        /*01b8*/ 	.word	0x00001a10
        /*01bc*/ 	.word	0x000000ff
        /*01c0*/ 	.word	0x00000000
        /*01c4*/ 	.short	0x010a
        /*01c6*/ 	.byte	0x06
	.zero		1


	//   ....[19]....
        /*01c8*/ 	.word	0x00001f80
        /*01cc*/ 	.word	0x000000ff
        /*01d0*/ 	.word	0x00000000
        /*01d4*/ 	.short	0x010a
        /*01d6*/ 	.byte	0x09
	.zero		1


	//   ....[20]....
        /*01d8*/ 	.word	0x00001fc0
        /*01dc*/ 	.word	0x000000ff
        /*01e0*/ 	.word	0x00000000
        /*01e4*/ 	.short	0x010a
        /*01e6*/ 	.byte	0x09
	.zero		1


	//   ....[21]....
        /*01e8*/ 	.word	0x000023a0
        /*01ec*/ 	.word	0x00000013
        /*01f0*/ 	.word	0x00000000
        /*01f4*/ 	.short	0x0101
        /*01f6*/ 	.byte	0x3f
	.zero		1


	//   ....[22]....
        /*01f8*/ 	.word	0x00002720
        /*01fc*/ 	.word	0x00000011
        /*0200*/ 	.word	0x00000000
        /*0204*/ 	.short	0x0101
        /*0206*/ 	.byte	0x17
	.zero		1


	//   ....[23]....
        /*0208*/ 	.word	0x00002830
        /*020c*/ 	.word	0x00000011
        /*0210*/ 	.word	0x00000000
        /*0214*/ 	.short	0x0101
        /*0216*/ 	.byte	0x3f
	.zero		1


	//   ....[24]....
        /*0218*/ 	.word	0x000028f0
        /*021c*/ 	.word	0x000000ff
        /*0220*/ 	.word	0x00000008
        /*0224*/ 	.short	0x010a
        /*0226*/ 	.byte	0x0f
	.zero		1


	//   ....[25]....
        /*0228*/ 	.word	0x00005150
        /*022c*/ 	.word	0x00000004
        /*0230*/ 	.word	0x00000000
        /*0234*/ 	.short	0x0101
        /*0236*/ 	.byte	0x17
	.zero		1


	//   ....[26]....
        /*0238*/ 	.word	0x00005a70
        /*023c*/ 	.word	0x00000013
        /*0240*/ 	.word	0x00000028
        /*0244*/ 	.short	0x010a
        /*0246*/ 	.byte	0x3f
	.zero		1


	//   ....[27]....
        /*0248*/ 	.word	0x00005df0
        /*024c*/ 	.word	0x0000000a
        /*0250*/ 	.word	0x00000088
        /*0254*/ 	.short	0x0101
        /*0256*/ 	.byte	0x3f
	.zero		1


	//   ....[28]....
        /*0258*/ 	.word	0x00006550
        /*025c*/ 	.word	0x00000005
        /*0260*/ 	.word	0x00000000
        /*0264*/ 	.short	0x010a
        /*0266*/ 	.byte	0x3f
	.zero		1


	//   ....[29]....
        /*0268*/ 	.word	0x000065d0
        /*026c*/ 	.word	0x00000007
        /*0270*/ 	.word	0x00000000
        /*0274*/ 	.short	0x010a
        /*0276*/ 	.byte	0x3f
	.zero		1


	//   ....[30]....
        /*0278*/ 	.word	0x00006660
        /*027c*/ 	.word	0x00000008
        /*0280*/ 	.word	0x00000000
        /*0284*/ 	.short	0x010a
        /*0286*/ 	.byte	0x3f
	.zero		1


	//   ....[31]....
        /*0288*/ 	.word	0x000066f0
        /*028c*/ 	.word	0x0000000b
        /*0290*/ 	.word	0x00000000
        /*0294*/ 	.short	0x010a
        /*0296*/ 	.byte	0x3f
	.zero		1


	//   ....[32]....
        /*0298*/ 	.word	0x00006780
        /*029c*/ 	.word	0x00000003
        /*02a0*/ 	.word	0x00000000
        /*02a4*/ 	.short	0x010a
        /*02a6*/ 	.byte	0x3f
	.zero		1


	//   ....[33]....
        /*02a8*/ 	.word	0x000067f0
        /*02ac*/ 	.word	0x00000011
        /*02b0*/ 	.word	0xfffffff8
        /*02b4*/ 	.short	0x010a
        /*02b6*/ 	.byte	0x3f
	.zero		1


	//   ....[34]....
        /*02b8*/ 	.word	0x00006850
        /*02bc*/ 	.word	0x00000011
        /*02c0*/ 	.word	0x00000000
        /*02c4*/ 	.short	0x010a
        /*02c6*/ 	.byte	0x3f
	.zero		1


	//   ....[35]....
        /*02c8*/ 	.word	0x000068b0
        /*02cc*/ 	.word	0x00000013
        /*02d0*/ 	.word	0x00000000
        /*02d4*/ 	.short	0x010a
        /*02d6*/ 	.byte	0x3f
	.zero		1


	//   ....[36]....
        /*02d8*/ 	.word	0x00006910
        /*02dc*/ 	.word	0x00000011
        /*02e0*/ 	.word	0x00000008
        /*02e4*/ 	.short	0x010a
        /*02e6*/ 	.byte	0x3f
	.zero		1


	//   ....[37]....
        /*02e8*/ 	.word	0x000069e0
        /*02ec*/ 	.word	0x00000013
        /*02f0*/ 	.word	0x00000028
        /*02f4*/ 	.short	0x010a
        /*02f6*/ 	.byte	0x3f
	.zero		1


	//   ....[38]....
        /*02f8*/ 	.word	0x00006ac0
        /*02fc*/ 	.word	0x00000005
        /*0300*/ 	.word	0x00000000
        /*0304*/ 	.short	0x010a
        /*0306*/ 	.byte	0x3f
	.zero		1


	//   ....[39]....
        /*0308*/ 	.word	0x00006b10
        /*030c*/ 	.word	0x00000007
        /*0310*/ 	.word	0x00000000
        /*0314*/ 	.short	0x010a
        /*0316*/ 	.byte	0x3f
	.zero		1


	//   ....[40]....
        /*0318*/ 	.word	0x00006b60
        /*031c*/ 	.word	0x00000008
        /*0320*/ 	.word	0x00000000
        /*0324*/ 	.short	0x010a
        /*0326*/ 	.byte	0x3f
	.zero		1


	//   ....[41]....
        /*0328*/ 	.word	0x00006bb0
        /*032c*/ 	.word	0x0000000b
        /*0330*/ 	.word	0x00000000
        /*0334*/ 	.short	0x010a
        /*0336*/ 	.byte	0x3f
	.zero		1


	//----- nvinfo : EIATTR_NUM_MBARRIERS
	.align		4
.L_28:
        /*0338*/ 	.byte	0x03, 0x38
        /*033a*/ 	.short	0x0010


	//----- nvinfo : EIATTR_EXIT_INSTR_OFFSETS
	.align		4
        /*033c*/ 	.byte	0x04, 0x1c
        /*033e*/ 	.short	(.L_30 - .L_29)


	//   ....[0]....
.L_29:
        /*0340*/ 	.word	0x000013c0


	//   ....[1]....
        /*0344*/ 	.word	0x00001420


	//   ....[2]....
        /*0348*/ 	.word	0x00005760


	//   ....[3]....
        /*034c*/ 	.word	0x00005790


	//   ....[4]....
        /*0350*/ 	.word	0x000067d0


	//----- nvinfo : EIATTR_MAX_THREADS
	.align		4
.L_30:
        /*0354*/ 	.byte	0x04, 0x05
        /*0356*/ 	.short	(.L_32 - .L_31)
.L_31:
        /*0358*/ 	.word	0x00000180
        /*035c*/ 	.word	0x00000001
        /*0360*/ 	.word	0x00000001


	//----- nvinfo : EIATTR_CRS_STACK_SIZE
	.align		4
.L_32:
        /*0364*/ 	.byte	0x04, 0x1e
        /*0366*/ 	.short	(.L_34 - .L_33)
.L_33:
        /*0368*/ 	.word	0x00000000


	//----- nvinfo : EIATTR_CBANK_PARAM_SIZE
	.align		4
.L_34:
        /*036c*/ 	.byte	0x03, 0x19
        /*036e*/ 	.short	0x0470


	//----- nvinfo : EIATTR_PARAM_CBANK
	.align		4
        /*0370*/ 	.byte	0x04, 0x0a
        /*0372*/ 	.short	(.L_36 - .L_35)
	.align		4
.L_35:
        /*0374*/ 	.word	index@(.nv.constant0._ZN7cutlass13device_kernelINS_4gemm6kernel13GemmUniversalIN4cute5tupleIJiiiiEEENS1_10collective13CollectiveMmaINS1_37MainloopSm90TmaGmmaWarpSpecializedFP8ILi5ENS5_IJNS4_1CILi2EEENSA_ILi1EEESC_EEENS1_32KernelTmaWarpSpecializedPingpongEEENS5_IJNSA_ILi64EEESG_SG_EEENS_12float_e4m3_tENS5_IJlSC_lEEESI_SJ_NS4_8TiledMMAINS4_8MMA_AtomIJNS4_4SM904GMMA30MMA_64x64x32_F32E4M3E4M3_SS_TNILNSN_7ScaleInE1ELSP_1EEEEEENS4_6LayoutINS5_IJSC_SC_SC_EEENS5_IJNSA_ILi0EEESU_SU_EEEEENS5_IJNS4_10UnderscoreESX_SX_EEEEENS4_13SM90_TMA_LOADENS4_14ComposedLayoutINS4_7SwizzleILi2ELi4ELi3EEENS4_18smem_ptr_flag_bitsILi8EEENSS_INS5_IJNSA_ILi8EEESG_EEENS5_IJSG_SC_EEEEEEEvNS4_8identityENS4_23SM90_TMA_LOAD_MULTICASTES1A_vS1B_EENS_8epilogue10collective6detail29Sm90TmaWarpSpecializedAdapterINS1F_15DefaultEpilogueISI_SJ_SJ_NS1E_6thread17LinearCombinationISI_Li1EffLNS1J_9ScaleType4KindE0ELNS_15FloatRoundStyleE2ESI_EENS1_15EpilogueDefaultEEEEEvvEEEEvNT_6ParamsE)
        /*0378*/ 	.short	0x0210
        /*037a*/ 	.short	0x0470


	//----- nvinfo : EIATTR_SW_WAR
	.align		4
.L_36:
        /*037c*/ 	.byte	0x04, 0x36
        /*037e*/ 	.short	(.L_38 - .L_37)
.L_37:
        /*0380*/ 	.word	0x00000008
.L_38:


//--------------------- .nv.callgraph             --------------------------
	.section	.nv.callgraph,"",@"SHT_CUDA_CALLGRAPH"
	.align	4
	.sectionentsize	8
	.align		4
        /*0000*/ 	.word	0x00000000
	.align		4
        /*0004*/ 	.word	0xffffffff
	.align		4
        /*0008*/ 	.word	0x00000000
	.align		4
        /*000c*/ 	.word	0xfffffffe
	.align		4
        /*0010*/ 	.word	0x00000000
	.align		4
        /*0014*/ 	.word	0xfffffffd
	.align		4
        /*0018*/ 	.word	0x00000000
	.align		4
        /*001c*/ 	.word	0xfffffffc


//--------------------- .nv.constant4             --------------------------
	.section	.nv.constant4,"a",@progbits
	.align	8
	.align		8
.nv.constant4:
        /*0000*/ 	.dword	_ZN39_INTERNAL_4d611c8e_4_k_cu_85059416_39464cuda3std3__45__cpo5beginE
	.align		8
        /*0008*/ 	.dword	_ZN39_INTERNAL_4d611c8e_4_k_cu_85059416_39464cuda3std3__45__cpo3endE
	.align		8
        /*0010*/ 	.dword	_ZN39_INTERNAL_4d611c8e_4_k_cu_85059416_39464cuda3std3__45__cpo6cbeginE
	.align		8
        /*0018*/ 	.dword	_ZN39_INTERNAL_4d611c8e_4_k_cu_85059416_39464cuda3std3__45__cpo4cendE
	.align		8
        /*0020*/ 	.dword	_ZN39_INTERNAL_4d611c8e_4_k_cu_85059416_39464cuda3std3__441_GLOBAL__N__4d611c8e_4_k_cu_85059416_39466ignoreE
	.align		8
        /*0028*/ 	.dword	_ZN39_INTERNAL_4d611c8e_4_k_cu_85059416_39464cuda3std3__419piecewise_constructE
	.align		8
        /*0030*/ 	.dword	_ZN39_INTERNAL_4d611c8e_4_k_cu_85059416_39464cuda3std3__48in_placeE
	.align		8
        /*0038*/ 	.dword	_ZN39_INTERNAL_4d611c8e_4_k_cu_85059416_39464cuda3std6ranges3__45__cpo4swapE
	.align		8
        /*0040*/ 	.dword	_ZN39_INTERNAL_4d611c8e_4_k_cu_85059416_39464cuda3std6ranges3__45__cpo9iter_moveE
	.align		8
        /*0048*/ 	.dword	_ZN39_INTERNAL_4d611c8e_4_k_cu_85059416_39464cute7productE
	.align		8
        /*0050*/ 	.dword	_ZN39_INTERNAL_4d611c8e_4_k_cu_85059416_39464cute1_E


//--------------------- .text._ZN7cutlass13device_kernelINS_4gemm6kernel13GemmUniversalIN4cute5tupleIJiiiiEEENS1_10collective13CollectiveMmaINS1_37MainloopSm90TmaGmmaWarpSpecializedFP8ILi5ENS5_IJNS4_1CILi2EEENSA_ILi1EEESC_EEENS1_32KernelTmaWarpSpecializedPingpongEEENS5_IJNSA_ILi64EEESG_SG_EEENS_12float_e4m3_tENS5_IJlSC_lEEESI_SJ_NS4_8TiledMMAINS4_8MMA_AtomIJNS4_4SM904GMMA30MMA_64x64x32_F32E4M3E4M3_SS_TNILNSN_7ScaleInE1ELSP_1EEEEEENS4_6LayoutINS5_IJSC_SC_SC_EEENS5_IJNSA_ILi0EEESU_SU_EEEEENS5_IJNS4_10UnderscoreESX_SX_EEEEENS4_13SM90_TMA_LOADENS4_14ComposedLayoutINS4_7SwizzleILi2ELi4ELi3EEENS4_18smem_ptr_flag_bitsILi8EEENSS_INS5_IJNSA_ILi8EEESG_EEENS5_IJSG_SC_EEEEEEEvNS4_8identityENS4_23SM90_TMA_LOAD_MULTICASTES1A_vS1B_EENS_8epilogue10collective6detail29Sm90TmaWarpSpecializedAdapterINS1F_15DefaultEpilogueISI_SJ_SJ_NS1E_6thread17LinearCombinationISI_Li1EffLNS1J_9ScaleType4KindE0ELNS_15FloatRoundStyleE2ESI_EENS1_15EpilogueDefaultEEEEEvvEEEEvNT_6ParamsE --------------------------
	.section	.text._ZN7cutlass13device_kernelINS_4gemm6kernel13GemmUniversalIN4cute5tupleIJiiiiEEENS1_10collective13CollectiveMmaINS1_37MainloopSm90TmaGmmaWarpSpecializedFP8ILi5ENS5_IJNS4_1CILi2EEENSA_ILi1EEESC_EEENS1_32KernelTmaWarpSpecializedPingpongEEENS5_IJNSA_ILi64EEESG_SG_EEENS_12float_e4m3_tENS5_IJlSC_lEEESI_SJ_NS4_8TiledMMAINS4_8MMA_AtomIJNS4_4SM904GMMA30MMA_64x64x32_F32E4M3E4M3_SS_TNILNSN_7ScaleInE1ELSP_1EEEEEENS4_6LayoutINS5_IJSC_SC_SC_EEENS5_IJNSA_ILi0EEESU_SU_EEEEENS5_IJNS4_10UnderscoreESX_SX_EEEEENS4_13SM90_TMA_LOADENS4_14ComposedLayoutINS4_7SwizzleILi2ELi4ELi3EEENS4_18smem_ptr_flag_bitsILi8EEENSS_INS5_IJNSA_ILi8EEESG_EEENS5_IJSG_SC_EEEEEEEvNS4_8identityENS4_23SM90_TMA_LOAD_MULTICASTES1A_vS1B_EENS_8epilogue10collective6detail29Sm90TmaWarpSpecializedAdapterINS1F_15DefaultEpilogueISI_SJ_SJ_NS1E_6thread17LinearCombinationISI_Li1EffLNS1J_9ScaleType4KindE0ELNS_15FloatRoundStyleE2ESI_EENS1_15EpilogueDefaultEEEEEvvEEEEvNT_6ParamsE,"ax",@progbits
	.align	128
.text._ZN7cutlass13device_kernelINS_4gemm6kernel13GemmUniversalIN4cute5tupleIJiiiiEEENS1_10collective13CollectiveMmaINS1_37MainloopSm90TmaGmmaWarpSpecializedFP8ILi5ENS5_IJNS4_1CILi2EEENSA_ILi1EEESC_EEENS1_32KernelTmaWarpSpecializedPingpongEEENS5_IJNSA_ILi64EEESG_SG_EEENS_12float_e4m3_tENS5_IJlSC_lEEESI_SJ_NS4_8TiledMMAINS4_8MMA_AtomIJNS4_4SM904GMMA30MMA_64x64x32_F32E4M3E4M3_SS_TNILNSN_7ScaleInE1ELSP_1EEEEEENS4_6LayoutINS5_IJSC_SC_SC_EEENS5_IJNSA_ILi0EEESU_SU_EEEEENS5_IJNS4_10UnderscoreESX_SX_EEEEENS4_13SM90_TMA_LOADENS4_14ComposedLayoutINS4_7SwizzleILi2ELi4ELi3EEENS4_18smem_ptr_flag_bitsILi8EEENSS_INS5_IJNSA_ILi8EEESG_EEENS5_IJSG_SC_EEEEEEEvNS4_8identityENS4_23SM90_TMA_LOAD_MULTICASTES1A_vS1B_EENS_8epilogue10collective6detail29Sm90TmaWarpSpecializedAdapterINS1F_15DefaultEpilogueISI_SJ_SJ_NS1E_6thread17LinearCombinationISI_Li1EffLNS1J_9ScaleType4KindE0ELNS_15FloatRoundStyleE2ESI_EENS1_15EpilogueDefaultEEEEEvvEEEEvNT_6ParamsE:
        .type           _ZN7cutlass13device_kernelINS_4gemm6kernel13GemmUniversalIN4cute5tupleIJiiiiEEENS1_10collective13CollectiveMmaINS1_37MainloopSm90TmaGmmaWarpSpecializedFP8ILi5ENS5_IJNS4_1CILi2EEENSA_ILi1EEESC_EEENS1_32KernelTmaWarpSpecializedPingpongEEENS5_IJNSA_ILi64EEESG_SG_EEENS_12float_e4m3_tENS5_IJlSC_lEEESI_SJ_NS4_8TiledMMAINS4_8MMA_AtomIJNS4_4SM904GMMA30MMA_64x64x32_F32E4M3E4M3_SS_TNILNSN_7ScaleInE1ELSP_1EEEEEENS4_6LayoutINS5_IJSC_SC_SC_EEENS5_IJNSA_ILi0EEESU_SU_EEEEENS5_IJNS4_10UnderscoreESX_SX_EEEEENS4_13SM90_TMA_LOADENS4_14ComposedLayoutINS4_7SwizzleILi2ELi4ELi3EEENS4_18smem_ptr_flag_bitsILi8EEENSS_INS5_IJNSA_ILi8EEESG_EEENS5_IJSG_SC_EEEEEEEvNS4_8identityENS4_23SM90_TMA_LOAD_MULTICASTES1A_vS1B_EENS_8epilogue10collective6detail29Sm90TmaWarpSpecializedAdapterINS1F_15DefaultEpilogueISI_SJ_SJ_NS1E_6thread17LinearCombinationISI_Li1EffLNS1J_9ScaleType4KindE0ELNS_15FloatRoundStyleE2ESI_EENS1_15EpilogueDefaultEEEEEvvEEEEvNT_6ParamsE,@function
        .size           _ZN7cutlass13device_kernelINS_4gemm6kernel13GemmUniversalIN4cute5tupleIJiiiiEEENS1_10collective13CollectiveMmaINS1_37MainloopSm90TmaGmmaWarpSpecializedFP8ILi5ENS5_IJNS4_1CILi2EEENSA_ILi1EEESC_EEENS1_32KernelTmaWarpSpecializedPingpongEEENS5_IJNSA_ILi64EEESG_SG_EEENS_12float_e4m3_tENS5_IJlSC_lEEESI_SJ_NS4_8TiledMMAINS4_8MMA_AtomIJNS4_4SM904GMMA30MMA_64x64x32_F32E4M3E4M3_SS_TNILNSN_7ScaleInE1ELSP_1EEEEEENS4_6LayoutINS5_IJSC_SC_SC_EEENS5_IJNSA_ILi0EEESU_SU_EEEEENS5_IJNS4_10UnderscoreESX_SX_EEEEENS4_13SM90_TMA_LOADENS4_14ComposedLayoutINS4_7SwizzleILi2ELi4ELi3EEENS4_18smem_ptr_flag_bitsILi8EEENSS_INS5_IJNSA_ILi8EEESG_EEENS5_IJSG_SC_EEEEEEEvNS4_8identityENS4_23SM90_TMA_LOAD_MULTICASTES1A_vS1B_EENS_8epilogue10collective6detail29Sm90TmaWarpSpecializedAdapterINS1F_15DefaultEpilogueISI_SJ_SJ_NS1E_6thread17LinearCombinationISI_Li1EffLNS1J_9ScaleType4KindE0ELNS_15FloatRoundStyleE2ESI_EENS1_15EpilogueDefaultEEEEEvvEEEEvNT_6ParamsE,(.L_x_146 - _ZN7cutlass13device_kernelINS_4gemm6kernel13GemmUniversalIN4cute5tupleIJiiiiEEENS1_10collective13CollectiveMmaINS1_37MainloopSm90TmaGmmaWarpSpecializedFP8ILi5ENS5_IJNS4_1CILi2EEENSA_ILi1EEESC_EEENS1_32KernelTmaWarpSpecializedPingpongEEENS5_IJNSA_ILi64EEESG_SG_EEENS_12float_e4m3_tENS5_IJlSC_lEEESI_SJ_NS4_8TiledMMAINS4_8MMA_AtomIJNS4_4SM904GMMA30MMA_64x64x32_F32E4M3E4M3_SS_TNILNSN_7ScaleInE1ELSP_1EEEEEENS4_6LayoutINS5_IJSC_SC_SC_EEENS5_IJNSA_ILi0EEESU_SU_EEEEENS5_IJNS4_10UnderscoreESX_SX_EEEEENS4_13SM90_TMA_LOADENS4_14ComposedLayoutINS4_7SwizzleILi2ELi4ELi3EEENS4_18smem_ptr_flag_bitsILi8EEENSS_INS5_IJNSA_ILi8EEESG_EEENS5_IJSG_SC_EEEEEEEvNS4_8identityENS4_23SM90_TMA_LOAD_MULTICASTES1A_vS1B_EENS_8epilogue10collective6detail29Sm90TmaWarpSpecializedAdapterINS1F_15DefaultEpilogueISI_SJ_SJ_NS1E_6thread17LinearCombinationISI_Li1EffLNS1J_9ScaleType4KindE0ELNS_15FloatRoundStyleE2ESI_EENS1_15EpilogueDefaultEEEEEvvEEEEvNT_6ParamsE)
        .other          _ZN7cutlass13device_kernelINS_4gemm6kernel13GemmUniversalIN4cute5tupleIJiiiiEEENS1_10collective13CollectiveMmaINS1_37MainloopSm90TmaGmmaWarpSpecializedFP8ILi5ENS5_IJNS4_1CILi2EEENSA_ILi1EEESC_EEENS1_32KernelTmaWarpSpecializedPingpongEEENS5_IJNSA_ILi64EEESG_SG_EEENS_12float_e4m3_tENS5_IJlSC_lEEESI_SJ_NS4_8TiledMMAINS4_8MMA_AtomIJNS4_4SM904GMMA30MMA_64x64x32_F32E4M3E4M3_SS_TNILNSN_7ScaleInE1ELSP_1EEEEEENS4_6LayoutINS5_IJSC_SC_SC_EEENS5_IJNSA_ILi0EEESU_SU_EEEEENS5_IJNS4_10UnderscoreESX_SX_EEEEENS4_13SM90_TMA_LOADENS4_14ComposedLayoutINS4_7SwizzleILi2ELi4ELi3EEENS4_18smem_ptr_flag_bitsILi8EEENSS_INS5_IJNSA_ILi8EEESG_EEENS5_IJSG_SC_EEEEEEEvNS4_8identityENS4_23SM90_TMA_LOAD_MULTICASTES1A_vS1B_EENS_8epilogue10collective6detail29Sm90TmaWarpSpecializedAdapterINS1F_15DefaultEpilogueISI_SJ_SJ_NS1E_6thread17LinearCombinationISI_Li1EffLNS1J_9ScaleType4KindE0ELNS_15FloatRoundStyleE2ESI_EENS1_15EpilogueDefaultEEEEEvvEEEEvNT_6ParamsE,@"STO_CUDA_ENTRY STV_DEFAULT"
_ZN7cutlass13device_kernelINS_4gemm6kernel13GemmUniversalIN4cute5tupleIJiiiiEEENS1_10collective13CollectiveMmaINS1_37MainloopSm90TmaGmmaWarpSpecializedFP8ILi5ENS5_IJNS4_1CILi2EEENSA_ILi1EEESC_EEENS1_32KernelTmaWarpSpecializedPingpongEEENS5_IJNSA_ILi64EEESG_SG_EEENS_12float_e4m3_tENS5_IJlSC_lEEESI_SJ_NS4_8TiledMMAINS4_8MMA_AtomIJNS4_4SM904GMMA30MMA_64x64x32_F32E4M3E4M3_SS_TNILNSN_7ScaleInE1ELSP_1EEEEEENS4_6LayoutINS5_IJSC_SC_SC_EEENS5_IJNSA_ILi0EEESU_SU_EEEEENS5_IJNS4_10UnderscoreESX_SX_EEEEENS4_13SM90_TMA_LOADENS4_14ComposedLayoutINS4_7SwizzleILi2ELi4ELi3EEENS4_18smem_ptr_flag_bitsILi8EEENSS_INS5_IJNSA_ILi8EEESG_EEENS5_IJSG_SC_EEEEEEEvNS4_8identityENS4_23SM90_TMA_LOAD_MULTICASTES1A_vS1B_EENS_8epilogue10collective6detail29Sm90TmaWarpSpecializedAdapterINS1F_15DefaultEpilogueISI_SJ_SJ_NS1E_6thread17LinearCombinationISI_Li1EffLNS1J_9ScaleType4KindE0ELNS_15FloatRoundStyleE2ESI_EENS1_15EpilogueDefaultEEEEEvvEEEEvNT_6ParamsE:
[----:B------:R-:W-:Y:S01]  /*0000*/  LDC R1, c[0x0][0x28] ;  /* 0x00000a00ff017b82 */ /* 0x000fe20000000800 */
[----:B------:R-:W0:Y:S01]  /*0010*/  S2R R11, SR_TID.X ;  /* 0x00000000000b7919 */ /* 0x000e220000002100 */
[----:B------:R-:W-:Y:S01]  /*0020*/  ELECT P0, URZ, PT ;  /* 0x00000000003f782f */ /* 0x000fe20003800000 */
[----:B------:R-:W-:Y:S01]  /*0030*/  BSSY B0, `(.L_x_0) ;  /* 0x000000f000007945 */ /* 0x000fe20003800000 */
[--C-:B0-----:R-:W-:Y:S02]  /*0040*/  SHF.R.U32.HI R0, RZ, 0x5, R11.reuse ;  /* 0x00000005ff007819 */ /* 0x101fe4000001160b */
[----:B------:R-:W-:-:S03]  /*0050*/  SHF.R.U32.HI R5, RZ, 0x7, R11 ;  /* 0x00000007ff057819 */ /* 0x000fc6000001160b */
[----:B------:R-:W0:Y:S04]  /*0060*/  SHFL.IDX PT, R2, R0, RZ, 0x1f ;  /* 0x00001fff00027589 */ /* 0x000e2800000e0000 */
[----:B------:R1:W2:Y:S01]  /*0070*/  SHFL.IDX PT, R6, R5, RZ, 0x1f ;  /* 0x00001fff05067589 */ /* 0x0002a200000e0000 */
[----:B0-----:R-:W-:-:S13]  /*0080*/  ISETP.NE.OR P0, PT, R2, RZ, !P0 ;  /* 0x000000ff0200720c */ /* 0x001fda0004705670 */
[----:B-12---:R-:W-:Y:S05]  /*0090*/  @P0 BRA `(.L_x_1) ;  /* 0x0000000000200947 */ /* 0x006fea0003800000 */
[----:B------:R-:W-:Y:S02]  /*00a0*/  ULDC.64 UR4, c[0x0][0x198] ;  /* 0x0000660000047ab9 */ /* 0x000fe40000000a00 */
[----:B------:R-:W-:Y:S02]  /*00b0*/  UIADD3 UR6, UP0, UR4, 0xf0, URZ ;  /* 0x000000f004067890 */ /* 0x000fe4000ff1e03f */
[----:B------:R-:W-:Y:S02]  /*00c0*/  UIADD3 UR4, UP1, UR4, 0x1f0, URZ ;  /* 0x000001f004047890 */ /* 0x000fe4000ff3e03f */
[----:B------:R-:W-:Y:S02]  /*00d0*/  UIADD3.X UR7, URZ, UR5, URZ, UP0, !UPT ;  /* 0x000000053f077290 */ /* 0x000fe400087fe43f */
[----:B------:R-:W-:-:S07]  /*00e0*/  UIADD3.X UR5, URZ, UR5, URZ, UP1, !UPT ;  /* 0x000000053f057290 */ /* 0x000fce0008ffe43f */
[----:B------:R0:W-:Y:S02]  /*00f0*/  UTMACCTL.PF [UR6] ;  /* 0x00000000060079b9 */ /* 0x0001e40008040000 */
[----:B------:R0:W-:Y:S02]  /*0100*/  UTMACCTL.PF [UR4] ;  /* 0x00000000040079b9 */ /* 0x0001e40008040000 */
[----:B0-----:R-:W-:Y:S01]  /*0110*/  NOP ;  /* 0x0000000000007918 */ /* 0x001fe20000000000 */
.L_x_1:
[----:B------:R-:W-:Y:S05]  /*0120*/  BSYNC B0 ;  /* 0x0000000000007941 */ /* 0x000fea0003800000 */
.L_x_0:
[----:B------:R-:W0:Y:S02]  /*0130*/  SHFL.IDX PT, R7, R0, RZ, 0x1f ;  /* 0x00001fff00077589 */ /* 0x000e2400000e0000 */
[----:B0-----:R-:W-:-:S13]  /*0140*/  ISETP.NE.AND P0, PT, R7, RZ, PT ;  /* 0x000000ff0700720c */ /* 0x001fda0003f05270 */
[----:B------:R-:W-:Y:S05]  /*0150*/  @P0 BRA `(.L_x_2) ;  /* 0x0000000000600947 */ /* 0x000fea0003800000 */
[----:B------:R-:W0:Y:S01]  /*0160*/  S2UR UR8, SR_CgaCtaId ;  /* 0x00000000000879c3 */ /* 0x000e220000008800 */
[----:B------:R-:W-:Y:S01]  /*0170*/  UMOV UR4, 0x400 ;  /* 0x0000040000047882 */ /* 0x000fe20000000000 */
[----:B------:R-:W-:Y:S01]  /*0180*/  UMOV UR5, 0x1 ;  /* 0x0000000100057882 */ /* 0x000fe20000000000 */
[----:B------:R-:W-:Y:S01]  /*0190*/  UMOV UR6, 0x2 ;  /* 0x0000000200067882 */ /* 0x000fe20000000000 */
[----:B------:R-:W-:Y:S01]  /*01a0*/  ELECT P0, URZ, PT ;  /* 0x00000000003f782f */ /* 0x000fe20003800000 */
[----:B------:R-:W-:-:S04]  /*01b0*/  UIADD3 UR6, -UR6, 0x100000, URZ ;  /* 0x0010000006067890 */ /* 0x000fc8000fffe13f */
[----:B------:R-:W-:Y:S02]  /*01c0*/  USHF.L.U32 UR7, UR6, 0xb, URZ ;  /* 0x0000000b06077899 */ /* 0x000fe4000800063f */
[----:B------:R-:W-:Y:S02]  /*01d0*/  USHF.L.U32 UR6, UR6, 0x1, URZ ;  /* 0x0000000106067899 */ /* 0x000fe4000800063f */
[----:B0-----:R-:W-:Y:S02]  /*01e0*/  ULEA UR8, UR8, UR4, 0x18 ;  /* 0x0000000408087291 */ /* 0x001fe4000f8ec03f */
[----:B------:R-:W-:-:S04]  /*01f0*/  UIADD3 UR4, -UR5, 0x100000, URZ ;  /* 0x0010000005047890 */ /* 0x000fc8000fffe13f */
[----:B------:R-:W-:Y:S02]  /*0200*/  USHF.L.U32 UR5, UR4, 0xb, URZ ;  /* 0x0000000b04057899 */ /* 0x000fe4000800063f */
[----:B------:R-:W-:Y:S01]  /*0210*/  USHF.L.U32 UR4, UR4, 0x1, URZ ;  /* 0x0000000104047899 */ /* 0x000fe2000800063f */
[----:B------:R-:W0:Y:S11]  /*0220*/  FENCE.VIEW.ASYNC.S ;  /* 0x00000000000073c6 */ /* 0x000e360000000000 */
[----:B0-----:R0:W1:Y:S01]  /*0230*/  SYNCS.EXCH.64 URZ, [UR8], UR4 ;  /* 0x00000004083f75b2 */ /* 0x0010620008000100 */
[----:B------:R0:W2:Y:S01]  /*0240*/  SYNCS.EXCH.64 URZ, [UR8+0x28], UR6 ;  /* 0x00002806083f75b2 */ /* 0x0000a20008000100 */
[----:B------:R0:W3:Y:S01]  /*0250*/  SYNCS.EXCH.64 URZ, [UR8+0x8], UR4 ;  /* 0x00000804083f75b2 */ /* 0x0000e20008000100 */
[----:B------:R0:W4:Y:S01]  /*0260*/  SYNCS.EXCH.64 URZ, [UR8+0x30], UR6 ;  /* 0x00003006083f75b2 */ /* 0x0001220008000100 */
[----:B------:R0:W0:Y:S01]  /*0270*/  SYNCS.EXCH.64 URZ, [UR8+0x10], UR4 ;  /* 0x00001004083f75b2 */ /* 0x0000220008000100 */
[----:B------:R0:W0:Y:S01]  /*0280*/  SYNCS.EXCH.64 URZ, [UR8+0x38], UR6 ;  /* 0x00003806083f75b2 */ /* 0x0000220008000100 */
[----:B------:R0:W0:Y:S01]  /*0290*/  SYNCS.EXCH.64 URZ, [UR8+0x18], UR4 ;  /* 0x00001804083f75b2 */ /* 0x0000220008000100 */
[----:B------:R0:W0:Y:S01]  /*02a0*/  SYNCS.EXCH.64 URZ, [UR8+0x40], UR6 ;  /* 0x00004006083f75b2 */ /* 0x0000220008000100 */
[----:B------:R0:W0:Y:S01]  /*02b0*/  SYNCS.EXCH.64 URZ, [UR8+0x20], UR4 ;  /* 0x00002004083f75b2 */ /* 0x0000220008000100 */
[----:B------:R0:W0:Y:S01]  /*02c0*/  SYNCS.EXCH.64 URZ, [UR8+0x48], UR6 ;  /* 0x00004806083f75b2 */ /* 0x0000220008000100 */
[----:B------:R-:W-:Y:S01]  /*02d0*/  NOP ;  /* 0x0000000000007918 */ /* 0x000fe20000000000 */
.L_x_2:
[----:B------:R-:W5:Y:S01]  /*02e0*/  SHFL.IDX PT, R3, R0, RZ, 0x1f ;  /* 0x00001fff00037589 */ /* 0x000f6200000e0000 */
[----:B------:R-:W-:Y:S01]  /*02f0*/  SHF.R.S32.HI R4, RZ, 0x1f, R11 ;  /* 0x0000001fff047819 */ /* 0x000fe2000001140b */
[----:B------:R-:W1:Y:S01]  /*0300*/  S2UR UR12, SR_CTAID.X ;  /* 0x00000000000c79c3 */ /* 0x000e620000002500 */
[----:B------:R-:W-:Y:S01]  /*0310*/  ELECT P0, URZ, PT ;  /* 0x00000000003f782f */ /* 0x000fe20003800000 */
[----:B------:R1:W2:Y:S01]  /*0320*/  SHFL.IDX PT, R8, R0, RZ, 0x1f ;  /* 0x00001fff00087589 */ /* 0x0002a200000e0000 */
[----:B------:R-:W-:Y:S02]  /*0330*/  LEA.HI R4, R4, R11, RZ, 0x7 ;  /* 0x0000000b04047211 */ /* 0x000fe400078f38ff */
[----:B------:R-:W-:Y:S01]  /*0340*/  ELECT P1, URZ, PT ;  /* 0x00000000003f782f */ /* 0x000fe20003820000 */
[----:B------:R-:W-:Y:S01]  /*0350*/  NOP ;  /* 0x0000000000007918 */ /* 0x000fe20000000000 */
[----:B------:R-:W3:Y:S01]  /*0360*/  S2R R16, SR_CTAID.Y ;  /* 0x0000000000107919 */ /* 0x000ee20000002600 */
[----:B------:R-:W-:Y:S01]  /*0370*/  LOP3.LUT R4, R4, 0xffffff80, RZ, 0xc0, !PT ;  /* 0xffffff8004047812 */ /* 0x000fe200078ec0ff */
[----:B0-----:R-:W-:Y:S01]  /*0380*/  ULDC UR4, c[0x0][0x150] ;  /* 0x0000540000047ab9 */ /* 0x001fe20000000800 */
[----:B------:R-:W0:Y:S01]  /*0390*/  LDC R12, c[0x0][0x144] ;  /* 0x00005100ff0c7b82 */ /* 0x000e220000000800 */
[----:B------:R4:W0:Y:S01]  /*03a0*/  SHFL.IDX PT, R14, R5, RZ, 0x1f ;  /* 0x00001fff050e7589 */ /* 0x00082200000e0000 */
[----:B------:R-:W-:Y:S01]  /*03b0*/  UMOV UR11, 0x80 ;  /* 0x00000080000b7882 */ /* 0x000fe20000000000 */
[----:B------:R-:W-:Y:S01]  /*03c0*/  IMAD.IADD R10, R11, 0x1, -R4 ;  /* 0x000000010b0a7824 */ /* 0x000fe200078e0a04 */
[----:B------:R-:W-:Y:S01]  /*03d0*/  NOP ;  /* 0x0000000000007918 */ /* 0x000fe20000000000 */
[C---:B------:R-:W-:Y:S01]  /*03e0*/  VIADD R38, R6.reuse, 0xffffffff ;  /* 0xffffffff06267836 */ /* 0x040fe20000000000 */
[----:B------:R-:W-:-:S02]  /*03f0*/  ISETP.NE.AND P5, PT, R6, RZ, PT ;  /* 0x000000ff0600720c */ /* 0x000fc40003fa5270 */
[----:B------:R-:W-:Y:S01]  /*0400*/  SHF.R.S32.HI R19, RZ, 0x1f, R10 ;  /* 0x0000001fff137819 */ /* 0x000fe2000001140a */
[----:B------:R-:W0:Y:S01]  /*0410*/  LDC R13, c[0x0][0x140] ;  /* 0x00005000ff0d7b82 */ /* 0x000e220000000800 */
[----:B------:R-:W-:Y:S02]  /*0420*/  ISETP.GE.U32.AND P6, PT, R38, 0x2, PT ;  /* 0x000000022600780c */ /* 0x000fe40003fc6070 */
[----:B-----5:R-:W-:Y:S02]  /*0430*/  ISETP.NE.OR P0, PT, R3, RZ, !P0 ;  /* 0x000000ff0300720c */ /* 0x020fe40004705670 */
[----:B------:R-:W-:Y:S02]  /*0440*/  LEA.HI R3, R19, R10, RZ, 0x3 ;  /* 0x0000000a13037211 */ /* 0x000fe400078f18ff */
[----:B-1----:R-:W-:Y:S01]  /*0450*/  I2FP.F32.U32 R4, UR12 ;  /* 0x0000000c00047c45 */ /* 0x002fe20008201000 */
[----:B------:R-:W1:Y:S01]  /*0460*/  LDC R27, c[0x0][0x148] ;  /* 0x00005200ff1b7b82 */ /* 0x000e620000000800 */
[----:B------:R-:W-:-:S02]  /*0470*/  SHF.R.S32.HI R0, RZ, 0x3, R3 ;  /* 0x00000003ff007819 */ /* 0x000fc40000011403 */
[----:B--2---:R-:W-:Y:S01]  /*0480*/  ISETP.NE.OR P1, PT, R8, RZ, !P1 ;  /* 0x000000ff0800720c */ /* 0x004fe20004f25670 */
[----:B------:R-:W-:Y:S01]  /*0490*/  FMUL R9, R4, UR4 ;  /* 0x0000000404097c20 */ /* 0x000fe20008400000 */
[----:B------:R-:W-:Y:S01]  /*04a0*/  SHF.R.S32.HI R3, RZ, 0x1f, R3 ;  /* 0x0000001fff037819 */ /* 0x000fe20000011403 */
[----:B------:R-:W-:Y:S01]  /*04b0*/  ULDC UR4, c[0x0][0x154] ;  /* 0x0000550000047ab9 */ /* 0x000fe20000000800 */
[----:B------:R-:W-:Y:S01]  /*04c0*/  SHF.R.S32.HI R8, RZ, 0x1f, R7 ;  /* 0x0000001fff087819 */ /* 0x000fe20000011407 */
[----:B------:R-:W-:Y:S01]  /*04d0*/  VOTEU.ALL UP1, P0 ;  /* 0x00000000003f7886 */ /* 0x000fe20000020000 */
[----:B------:R-:W-:Y:S01]  /*04e0*/  LEA.HI R4, R3, R0, RZ, 0x2 ;  /* 0x0000000003047211 */ /* 0x000fe200078f10ff */
[----:B------:R-:W2:Y:S01]  /*04f0*/  F2I.U32.TRUNC.NTZ R9, R9 ;  /* 0x0000000900097305 */ /* 0x000ea2000020f000 */
[----:B------:R-:W-:Y:S01]  /*0500*/  LEA.HI R8, R8, R7, RZ, 0x2 ;  /* 0x0000000708087211 */ /* 0x000fe200078f10ff */
[----:B------:R-:W-:Y:S01]  /*0510*/  VOTEU.ALL UP0, P0 ;  /* 0x00000000003f7886 */ /* 0x000fe20000000000 */
[----:B------:R-:W-:Y:S01]  /*0520*/  SHF.R.S32.HI R3, RZ, 0x1f, R2 ;  /* 0x0000001fff037819 */ /* 0x000fe20000011402 */
[----:B------:R-:W5:Y:S01]  /*0530*/  @!UP1 S2UR UR7, SR_CgaCtaId ;  /* 0x00000000000799c3 */ /* 0x000f620000008800 */
[----:B----4-:R-:W-:Y:S01]  /*0540*/  LOP3.LUT R5, R4, 0xfffffffc, RZ, 0xc0, !PT ;  /* 0xfffffffc04057812 */ /* 0x010fe200078ec0ff */
[----:B------:R-:W-:Y:S01]  /*0550*/  VOTEU.ALL UP2, P1 ;  /* 0x00000000003f7886 */ /* 0x000fe20000840000 */
[----:B------:R-:W-:Y:S01]  /*0560*/  LOP3.LUT R8, R8, 0x3ffffffc, RZ, 0xc0, !PT ;  /* 0x3ffffffc08087812 */ /* 0x000fe200078ec0ff */
[----:B------:R-:W-:Y:S01]  /*0570*/  @!UP1 UMOV UR6, 0x400 ;  /* 0x0000040000069882 */ /* 0x000fe20000000000 */
[----:B------:R-:W-:Y:S01]  /*0580*/  LEA.HI R3, R3, R2, RZ, 0x2 ;  /* 0x0000000203037211 */ /* 0x000fe200078f10ff */
[----:B------:R-:W-:Y:S01]  /*0590*/  IMAD.IADD R5, R0, 0x1, -R5 ;  /* 0x0000000100057824 */ /* 0x000fe200078e0a05 */
[----:B------:R-:W-:Y:S01]  /*05a0*/  @!UP2 UMOV UR9, 0x400 ;  /* 0x000004000009a882 */ /* 0x000fe20000000000 */
[----:B------:R-:W-:Y:S01]  /*05b0*/  IMAD.IADD R8, R7, 0x1, -R8 ;  /* 0x0000000107087824 */ /* 0x000fe200078e0a08 */
[----:B------:R-:W-:Y:S01]  /*05c0*/  LOP3.LUT R3, R3, 0xfffffffc, RZ, 0xc0, !PT ;  /* 0xfffffffc03037812 */ /* 0x000fe200078ec0ff */
[----:B------:R-:W4:Y:S01]  /*05d0*/  @!UP2 S2UR UR10, SR_CgaCtaId ;  /* 0x00000000000aa9c3 */ /* 0x000f220000008800 */
[----:B--2---:R-:W-:Y:S01]  /*05e0*/  IMAD.MOV R9, RZ, RZ, -R9 ;  /* 0x000000ffff097224 */ /* 0x004fe200078e0a09 */
[----:B------:R-:W-:Y:S01]  /*05f0*/  VOTEU.ALL UP3, P1 ;  /* 0x00000000003f7886 */ /* 0x000fe20000860000 */
[----:B------:R-:W-:Y:S01]  /*0600*/  IMAD R5, R8, 0x4, R5 ;  /* 0x0000000408057824 */ /* 0x000fe200078e0205 */
[----:B------:R-:W-:Y:S01]  /*0610*/  VOTEU.ALL UP4, P1 ;  /* 0x00000000003f7886 */ /* 0x000fe20000880000 */
[----:B------:R-:W-:Y:S01]  /*0620*/  IMAD.IADD R18, R2, 0x1, -R3 ;  /* 0x0000000102127824 */ /* 0x000fe200078e0a03 */
[----:B---3--:R-:W-:Y:S01]  /*0630*/  I2FP.F32.U32 R2, R16 ;  /* 0x0000001000027245 */ /* 0x008fe20000201000 */
[----:B0-----:R-:W-:Y:S01]  /*0640*/  IMAD R25, R12, R9, UR12 ;  /* 0x0000000c0c197e24 */ /* 0x001fe2000f8e0209 */
[C---:B------:R-:W-:Y:S01]  /*0650*/  LEA.HI R0, R5.reuse, R5, RZ, 0x1 ;  /* 0x0000000505007211 */ /* 0x040fe200078f08ff */
[C---:B------:R-:W-:Y:S01]  /*0660*/  IMAD.SHL.U32 R12, R5.reuse, 0x4, RZ ;  /* 0x00000004050c7824 */ /* 0x040fe200078e00ff */
[----:B------:R-:W-:Y:S01]  /*0670*/  VOTEU.ALL UP5, P1 ;  /* 0x00000000003f7886 */ /* 0x000fe200008a0000 */
[----:B------:R-:W-:Y:S01]  /*0680*/  FMUL R2, R2, UR4 ;  /* 0x0000000402027c20 */ /* 0x000fe20008400000 */
[----:B------:R-:W-:Y:S01]  /*0690*/  LOP3.LUT R0, R0, 0xfffffffe, RZ, 0xc0, !PT ;  /* 0xfffffffe00007812 */ /* 0x000fe200078ec0ff */
[----:B------:R-:W-:Y:S01]  /*06a0*/  UMOV UR4, 0x20 ;  /* 0x0000002000047882 */ /* 0x000fe20000000000 */
[----:B-----5:R-:W-:Y:S01]  /*06b0*/  @!UP1 ULEA UR8, UR7, UR6, 0x18 ;  /* 0x0000000607089291 */ /* 0x020fe2000f8ec03f */
[----:B------:R-:W-:Y:S01]  /*06c0*/  LOP3.LUT R12, R5, 0xc, R12, 0x78, !PT ;  /* 0x0000000c050c7812 */ /* 0x000fe200078e780c */
[----:B------:R-:W-:-:S04]  /*06d0*/  @!UP1 UIADD3 UR4, -UR4, 0x100000, URZ ;  /* 0x0010000004049890 */ /* 0x000fc8000fffe13f */
[----:B------:R-:W-:Y:S02]  /*06e0*/  @!UP1 USHF.L.U32 UR5, UR4, 0xb, URZ ;  /* 0x0000000b04059899 */ /* 0x000fe4000800063f */
[----:B------:R-:W-:Y:S01]  /*06f0*/  @!UP1 USHF.L.U32 UR4, UR4, 0x1, URZ ;  /* 0x0000000104049899 */ /* 0x000fe2000800063f */
[----:B------:R-:W-:Y:S01]  /*0700*/  IMAD.IADD R0, R5, 0x1, -R0 ;  /* 0x0000000105007824 */ /* 0x000fe200078e0a00 */
[----:B------:R-:W0:Y:S01]  /*0710*/  F2I.U32.TRUNC.NTZ R2, R2 ;  /* 0x0000000200027305 */ /* 0x000e22000020f000 */
[----:B------:R-:W-:-:S04]  /*0720*/  @!UP2 UIADD3 UR6, -UR11, 0x100000, URZ ;  /* 0x001000000b06a890 */ /* 0x000fc8000fffe13f */
[----:B------:R-:W-:Y:S02]  /*0730*/  @!UP2 USHF.L.U32 UR7, UR6, 0xb, URZ ;  /* 0x0000000b0607a899 */ /* 0x000fe4000800063f */
[----:B------:R-:W-:Y:S01]  /*0740*/  @!UP2 USHF.L.U32 UR6, UR6, 0x1, URZ ;  /* 0x000000010606a899 */ /* 0x000fe2000800063f */
[----:B------:R-:W-:Y:S01]  /*0750*/  ISETP.EQ.U32.AND P2, PT, R13, 0x1, PT ;  /* 0x000000010d00780c */ /* 0x000fe20003f42070 */
[----:B------:R-:W-:Y:S01]  /*0760*/  VOTEU.ALL UP1, P0 ;  /* 0x00000000003f7886 */ /* 0x000fe20000020000 */
[----:B------:R-:W-:Y:S01]  /*0770*/  ISETP.NE.AND P3, PT, R0, R25, PT ;  /* 0x000000190000720c */ /* 0x000fe20003f65270 */
[----:B------:R-:W-:Y:S01]  /*0780*/  IMAD.MOV.U32 R13, RZ, RZ, 0x1 ;  /* 0x00000001ff0d7424 */ /* 0x000fe200078e00ff */
[----:B----4-:R-:W-:Y:S01]  /*0790*/  @!UP2 ULEA UR9, UR10, UR9, 0x18 ;  /* 0x000000090a09a291 */ /* 0x010fe2000f8ec03f */
[----:B------:R-:W-:Y:S01]  /*07a0*/  LOP3.LUT P0, RZ, R10, 0x7, RZ, 0xc0, !PT ;  /* 0x000000070aff7812 */ /* 0x000fe2000780c0ff */
[----:B------:R-:W-:Y:S01]  /*07b0*/  VOTEU.ALL UP2, P1 ;  /* 0x00000000003f7886 */ /* 0x000fe20000840000 */
[----:B------:R-:W-:Y:S01]  /*07c0*/  ISETP.NE.AND P1, PT, R18, 0x3, PT ;  /* 0x000000031200780c */ /* 0x000fe20003f25270 */
[----:B------:R-:W2:Y:S02]  /*07d0*/  FENCE.VIEW.ASYNC.S ;  /* 0x00000000000073c6 */ /* 0x000ea40000000000 */
[----:B--2---:R2:W3:Y:S01]  /*07e0*/  @!UP0 SYNCS.EXCH.64 URZ, [UR8+0x80], UR4 ;  /* 0x00008004083f85b2 */ /* 0x0044e20008000100 */
[----:B------:R-:W-:-:S02]  /*07f0*/  ISETP.LT.U32.AND P0, PT, R12, 0x2, !P0 ;  /* 0x000000020c00780c */ /* 0x000fc40004701070 */
[----:B------:R-:W-:Y:S01]  /*0800*/  ISETP.EQ.OR P1, PT, R18, RZ, !P1 ;  /* 0x000000ff1200720c */ /* 0x000fe20004f22670 */
[----:B0-----:R-:W-:Y:S01]  /*0810*/  IMAD.MOV R24, RZ, RZ, -R2 ;  /* 0x000000ffff187224 */ /* 0x001fe200078e0a02 */
[----:B------:R-:W-:Y:S02]  /*0820*/  R2UR UR15, R14 ;  /* 0x000000000e0f72ca */ /* 0x000fe400000e0000 */
[----:B------:R-:W-:Y:S01]  /*0830*/  @P3 LEA.HI R0, R12, R12, RZ, 0x1 ;  /* 0x0000000c0c003211 */ /* 0x000fe200078f08ff */
[----:B-1----:R-:W-:Y:S01]  /*0840*/  IMAD R3, R27, R24, R16 ;  /* 0x000000181b037224 */ /* 0x002fe200078e0210 */
[----:B------:R-:W-:Y:S02]  /*0850*/  ISETP.EQ.AND P1, PT, R6, RZ, P1 ;  /* 0x000000ff0600720c */ /* 0x000fe40000f22270 */
[----:B------:R-:W-:Y:S02]  /*0860*/  @P3 SHF.R.S32.HI R0, RZ, 0x1, R0 ;  /* 0x00000001ff003819 */ /* 0x000fe40000011400 */
[----:B------:R-:W-:Y:S01]  /*0870*/  SEL R7, RZ, 0x1, !P1 ;  /* 0x00000001ff077807 */ /* 0x000fe20004800000 */
[----:B------:R2:W0:Y:S01]  /*0880*/  @!UP1 SYNCS.EXCH.64 URZ, [UR8+0x88], UR4 ;  /* 0x00008804083f95b2 */ /* 0x0004220008000100 */
[----:B------:R-:W-:Y:S01]  /*0890*/  @P3 ISETP.NE.AND P4, PT, R0, R3, PT ;  /* 0x000000030000320c */ /* 0x000fe20003f85270 */
[----:B------:R-:W-:Y:S01]  /*08a0*/  NOP ;  /* 0x0000000000007918 */ /* 0x000fe20000000000 */
[----:B------:R-:W-:-:S02]  /*08b0*/  SEL R0, RZ, 0x1, !P0 ;  /* 0x00000001ff007807 */ /* 0x000fc40004000000 */
[----:B------:R-:W-:Y:S02]  /*08c0*/  @P3 SEL R13, RZ, 0x1, P4 ;  /* 0x00000001ff0d3807 */ /* 0x000fe40002000000 */
[----:B------:R-:W-:Y:S02]  /*08d0*/  SEL R7, R7, 0x2, P6 ;  /* 0x0000000207077807 */ /* 0x000fe40003000000 */
[----:B------:R-:W-:Y:S01]  /*08e0*/  LOP3.LUT R13, R13, R0, RZ, 0xc0, !PT ;  /* 0x000000000d0d7212 */ /* 0x000fe200078ec0ff */
[----:B------:R2:W1:Y:S01]  /*08f0*/  @!UP2 SYNCS.EXCH.64 URZ, [UR9+0x60], UR6 ;  /* 0x00006006093fa5b2 */ /* 0x0004620008000100 */
[----:B------:R2:W4:Y:S01]  /*0900*/  @!UP3 SYNCS.EXCH.64 URZ, [UR9+0x68], UR6 ;  /* 0x00006806093fb5b2 */ /* 0x0005220008000100 */
[----:B------:R2:W0:Y:S01]  /*0910*/  @!UP4 SYNCS.EXCH.64 URZ, [UR9+0x70], UR6 ;  /* 0x00007006093fc5b2 */ /* 0x0004220008000100 */
[----:B------:R2:W0:Y:S01]  /*0920*/  @!UP5 SYNCS.EXCH.64 URZ, [UR9+0x78], UR6 ;  /* 0x00007806093fd5b2 */ /* 0x0004220008000100 */
[----:B------:R-:W-:Y:S01]  /*0930*/  NOP ;  /* 0x0000000000007918 */ /* 0x000fe20000000000 */
[----:B--23--:R-:W-:Y:S05]  /*0940*/  @!P2 BRA `(.L_x_3) ;  /* 0x000000000008a947 */ /* 0x00cfea0003800000 */
[----:B01--4-:R-:W-:Y:S01]  /*0950*/  UCGABAR_ARV ;  /* 0x00000000000079c7 */ /* 0x013fe20008000000 */
[----:B------:R-:W-:Y:S05]  /*0960*/  BRA `(.L_x_4) ;  /* 0x0000000000047947 */ /* 0x000fea0003800000 */
.L_x_3:
[----:B01--4-:R-:W-:Y:S01]  /*0970*/  NOP ;  /* 0x0000000000007918 */ /* 0x013fe20000000000 */
.L_x_4:
[----:B------:R-:W-:Y:S01]  /*0980*/  ULDC.64 UR4, c[0x0][0x598] ;  /* 0x0001660000047ab9 */ /* 0x000fe20000000a00 */
[----:B------:R-:W-:Y:S01]  /*0990*/  ULDC.64 UR20, c[0x0][0x208] ;  /* 0x0000820000147ab9 */ /* 0x000fe20000000a00 */
[----:B------:R-:W-:-:S04]  /*09a0*/  ISETP.NE.U32.AND P0, PT, RZ, UR4, PT ;  /* 0x00000004ff007c0c */ /* 0x000fc8000bf05070 */
[----:B------:R-:W-:-:S13]  /*09b0*/  ISETP.NE.AND.EX P0, PT, RZ, UR5, PT, P0 ;  /* 0x00000005ff007c0c */ /* 0x000fda000bf05300 */
[----:B------:R-:W-:Y:S05]  /*09c0*/  @!P0 BRA `(.L_x_5) ;  /* 0x00000000001c8947 */ /* 0x000fea0003800000 */
[----:B------:R-:W0:Y:S02]  /*09d0*/  LDC.64 R2, c[0x0][0x598] ;  /* 0x00016600ff027b82 */ /* 0x000e240000000a00 */
[----:B0-----:R-:W2:Y:S02]  /*09e0*/  LDG.E.64 R2, desc[UR20][R2.64] ;  /* 0x0000001402027981 */ /* 0x001ea4000c1e1b00 */
[----:B--2---:R-:W-:-:S04]  /*09f0*/  ISETP.NE.U32.AND P0, PT, R2, RZ, PT ;  /* 0x000000ff0200720c */ /* 0x004fc80003f05070 */
[----:B------:R-:W-:-:S13]  /*0a00*/  ISETP.NE.AND.EX P0, PT, R3, RZ, PT, P0 ;  /* 0x000000ff0300720c */ /* 0x000fda0003f05300 */
[----:B------:R-:W-:Y:S05]  /*0a10*/  @!P0 BRA `(.L_x_5) ;  /* 0x0000000000088947 */ /* 0x000fea0003800000 */
[----:B------:R0:W5:Y:S01]  /*0a20*/  LD.E R14, desc[UR20][R2.64] ;  /* 0x00000014020e7980 */ /* 0x000162000c101900 */
[----:B------:R-:W-:Y:S05]  /*0a30*/  BRA `(.L_x_6) ;  /* 0x0000000000207947 */ /* 0x000fea0003800000 */
.L_x_5:
[----:B------:R-:W-:Y:S02]  /*0a40*/  ULDC.64 UR4, c[0x0][0x588] ;  /* 0x0001620000047ab9 */ /* 0x000fe40000000a00 */
[----:B------:R-:W-:-:S04]  /*0a50*/  ISETP.NE.U32.AND P0, PT, RZ, UR4, PT ;  /* 0x00000004ff007c0c */ /* 0x000fc8000bf05070 */
[----:B------:R-:W-:-:S13]  /*0a60*/  ISETP.NE.AND.EX P0, PT, RZ, UR5, PT, P0 ;  /* 0x00000005ff007c0c */ /* 0x000fda000bf05300 */
[----:B------:R-:W-:Y:S05]  /*0a70*/  @!P0 BRA `(.L_x_7) ;  /* 0x00000000000c8947 */ /* 0x000fea0003800000 */
[----:B------:R-:W0:Y:S02]  /*0a80*/  LDC.64 R14, c[0x0][0x588] ;  /* 0x00016200ff0e7b82 */ /* 0x000e240000000a00 */
[----:B0-----:R1:W5:Y:S01]  /*0a90*/  LDG.E R14, desc[UR20][R14.64] ;  /* 0x000000140e0e7981 */ /* 0x001362000c1e1900 */
[----:B------:R-:W-:Y:S05]  /*0aa0*/  BRA `(.L_x_6) ;  /* 0x0000000000047947 */ /* 0x000fea0003800000 */
.L_x_7:
[----:B------:R-:W2:Y:S02]  /*0ab0*/  LDC R14, c[0x0][0x580] ;  /* 0x00016000ff0e7b82 */ /* 0x000ea40000000800 */
.L_x_6:
[----:B------:R-:W-:Y:S02]  /*0ac0*/  ULDC.64 UR4, c[0x0][0x5a0] ;  /* 0x0001680000047ab9 */ /* 0x000fe40000000a00 */
[----:B------:R-:W-:-:S04]  /*0ad0*/  ISETP.NE.U32.AND P0, PT, RZ, UR4, PT ;  /* 0x00000004ff007c0c */ /* 0x000fc8000bf05070 */
[----:B------:R-:W-:-:S13]  /*0ae0*/  ISETP.NE.AND.EX P0, PT, RZ, UR5, PT, P0 ;  /* 0x00000005ff007c0c */ /* 0x000fda000bf05300 */
[----:B------:R-:W-:Y:S05]  /*0af0*/  @!P0 BRA `(.L_x_8) ;  /* 0x00000000001c8947 */ /* 0x000fea0003800000 */
[----:B0-----:R-:W0:Y:S02]  /*0b00*/  LDC.64 R2, c[0x0][0x5a0] ;  /* 0x00016800ff027b82 */ /* 0x001e240000000a00 */
[----:B0-----:R-:W3:Y:S02]  /*0b10*/  LDG.E.64 R2, desc[UR20][R2.64] ;  /* 0x0000001402027981 */ /* 0x001ee4000c1e1b00 */
[----:B---3--:R-:W-:-:S04]  /*0b20*/  ISETP.NE.U32.AND P0, PT, R2, RZ, PT ;  /* 0x000000ff0200720c */ /* 0x008fc80003f05070 */
[----:B------:R-:W-:-:S13]  /*0b30*/  ISETP.NE.AND.EX P0, PT, R3, RZ, PT, P0 ;  /* 0x000000ff0300720c */ /* 0x000fda0003f05300 */
[----:B------:R-:W-:Y:S05]  /*0b40*/  @!P0 BRA `(.L_x_8) ;  /* 0x0000000000088947 */ /* 0x000fea0003800000 */
[----:B-1----:R0:W5:Y:S01]  /*0b50*/  LD.E R15, desc[UR20][R2.64] ;  /* 0x00000014020f7980 */ /* 0x002162000c101900 */
[----:B------:R-:W-:Y:S05]  /*0b60*/  BRA `(.L_x_9) ;  /* 0x0000000000207947 */ /* 0x000fea0003800000 */
.L_x_8:
[----:B------:R-:W-:Y:S02]  /*0b70*/  ULDC.64 UR4, c[0x0][0x590] ;  /* 0x0001640000047ab9 */ /* 0x000fe40000000a00 */
[----:B------:R-:W-:-:S04]  /*0b80*/  ISETP.NE.U32.AND P0, PT, RZ, UR4, PT ;  /* 0x00000004ff007c0c */ /* 0x000fc8000bf05070 */
[----:B------:R-:W-:-:S13]  /*0b90*/  ISETP.NE.AND.EX P0, PT, RZ, UR5, PT, P0 ;  /* 0x00000005ff007c0c */ /* 0x000fda000bf05300 */
[----:B------:R-:W-:Y:S05]  /*0ba0*/  @!P0 BRA `(.L_x_10) ;  /* 0x00000000000c8947 */ /* 0x000fea0003800000 */
[----:B0-----:R-:W1:Y:S02]  /*0bb0*/  LDC.64 R2, c[0x0][0x590] ;  /* 0x00016400ff027b82 */ /* 0x001e640000000a00 */
[----:B-1----:R1:W5:Y:S01]  /*0bc0*/  LDG.E R15, desc[UR20][R2.64] ;  /* 0x00000014020f7981 */ /* 0x002362000c1e1900 */
[----:B------:R-:W-:Y:S05]  /*0bd0*/  BRA `(.L_x_9) ;  /* 0x0000000000047947 */ /* 0x000fea0003800000 */
.L_x_10:
[----:B-1----:R-:W3:Y:S02]  /*0be0*/  LDC R15, c[0x0][0x584] ;  /* 0x00016100ff0f7b82 */ /* 0x002ee40000000800 */
.L_x_9:
[----:B------:R-:W4:Y:S01]  /*0bf0*/  LDC R0, c[0x0][0x65c] ;  /* 0x00019700ff007b82 */ /* 0x000f220000000800 */
[----:B------:R-:W-:Y:S01]  /*0c00*/  ULDC UR8, c[0x0][0x28c] ;  /* 0x0000a30000087ab9 */ /* 0x000fe20000000800 */
[----:B------:R-:W-:Y:S01]  /*0c10*/  ISETP.NE.AND P0, PT, R6, 0x2, PT ;  /* 0x000000020600780c */ /* 0x000fe20003f05270 */
[----:B------:R-:W-:Y:S01]  /*0c20*/  UIADD3 UR8, UR8, 0x3f, URZ ;  /* 0x0000003f08087890 */ /* 0x000fe2000fffe03f */
[----:B------:R-:W-:Y:S01]  /*0c30*/  IMAD.U32 R4, RZ, RZ, UR12 ;  /* 0x0000000cff047e24 */ /* 0x000fe2000f8e00ff */
[----:B------:R-:W-:Y:S01]  /*0c40*/  UMOV UR5, URZ ;  /* 0x0000003f00057c82 */ /* 0x000fe20008000000 */
[----:B------:R-:W-:Y:S01]  /*0c50*/  UMOV UR4, URZ ;  /* 0x0000003f00047c82 */ /* 0x000fe20008000000 */
[----:B------:R-:W-:-:S04]  /*0c60*/  USHF.R.S32.HI UR9, URZ, 0x1f, UR8 ;  /* 0x0000001f3f097899 */ /* 0x000fc80008011408 */
[----:B------:R-:W-:-:S04]  /*0c70*/  ULEA.HI UR9, UR9, UR8, URZ, 0x6 ;  /* 0x0000000809097291 */ /* 0x000fc8000f8f303f */
[----:B------:R-:W-:Y:S01]  /*0c80*/  USHF.R.S32.HI UR13, URZ, 0x6, UR9 ;  /* 0x000000063f0d7899 */ /* 0x000fe20008011409 */
[----:B----4-:R-:W-:-:S13]  /*0c90*/  ISETP.NE.AND P4, PT, R0, 0x1, PT ;  /* 0x000000010000780c */ /* 0x010fda0003f85270 */
[----:B01----:R-:W0:Y:S01]  /*0ca0*/  @P4 LDC R3, c[0x0][0x10] ;  /* 0x00000400ff034b82 */ /* 0x003e220000000800 */
[----:B------:R-:W-:Y:S02]  /*0cb0*/  @P4 IMAD.MOV.U32 R17, RZ, RZ, RZ ;  /* 0x000000ffff114224 */ /* 0x000fe400078e00ff */
[----:B------:R-:W-:-:S05]  /*0cc0*/  @P4 IMAD.MOV.U32 R5, RZ, RZ, RZ ;  /* 0x000000ffff054224 */ /* 0x000fca00078e00ff */
[----:B------:R-:W1:Y:S01]  /*0cd0*/  @!P4 LDC R9, c[0x0][0xc] ;  /* 0x00000300ff09cb82 */ /* 0x000e620000000800 */
[----:B------:R-:W-:Y:S01]  /*0ce0*/  ULDC UR6, c[0x0][0xc] ;  /* 0x0000030000067ab9 */ /* 0x000fe20000000800 */
[----:B------:R-:W-:Y:S02]  /*0cf0*/  ULDC UR7, c[0x0][0x10] ;  /* 0x0000040000077ab9 */ /* 0x000fe40000000800 */
[----:B------:R-:W-:-:S04]  /*0d00*/  UIMAD.WIDE.U32 UR6, UR6, UR7, URZ ;  /* 0x00000007060672a5 */ /* 0x000fc8000f8e003f */
[----:B------:R-:W4:Y:S01]  /*0d10*/  LDC R8, c[0x0][0x14] ;  /* 0x00000500ff087b82 */ /* 0x000f220000000800 */
[----:B0-----:R-:W-:-:S04]  /*0d20*/  @P4 IMAD.WIDE.U32 R2, R3, UR12, R16 ;  /* 0x0000000c03024c25 */ /* 0x001fc8000f8e0010 */
[----:B------:R-:W-:Y:S02]  /*0d30*/  @P4 IMAD.IADD R3, R3, 0x1, R5 ;  /* 0x0000000103034824 */ /* 0x000fe400078e0205 */
[----:B------:R-:W-:Y:S02]  /*0d40*/  IMAD.MOV.U32 R5, RZ, RZ, RZ ;  /* 0x000000ffff057224 */ /* 0x000fe400078e00ff */
[----:B-1----:R-:W-:-:S04]  /*0d50*/  @!P4 IMAD.WIDE.U32 R4, R16, R9, R4 ;  /* 0x000000091004c225 */ /* 0x002fc800078e0004 */
[----:B------:R-:W-:Y:S02]  /*0d60*/  @!P4 IMAD.MOV.U32 R2, RZ, RZ, R4 ;  /* 0x000000ffff02c224 */ /* 0x000fe400078e0004 */
[C---:B----4-:R-:W-:Y:S02]  /*0d70*/  IMAD R21, R8.reuse, UR7, RZ ;  /* 0x0000000708157c24 */ /* 0x050fe4000f8e02ff */
[----:B------:R-:W-:Y:S01]  /*0d80*/  IMAD.WIDE.U32 R8, R8, UR6, RZ ;  /* 0x0000000608087c25 */ /* 0x000fe2000f8e00ff */
[----:B------:R-:W-:-:S03]  /*0d90*/  ULDC.64 UR6, c[0x0][0x650] ;  /* 0x0001940000067ab9 */ /* 0x000fc60000000a00 */
[----:B------:R-:W-:Y:S02]  /*0da0*/  @!P4 IMAD.MOV.U32 R3, RZ, RZ, R5 ;  /* 0x000000ffff03c224 */ /* 0x000fe400078e0005 */
[----:B------:R-:W-:Y:S01]  /*0db0*/  IMAD.IADD R0, R9, 0x1, R21 ;  /* 0x0000000109007824 */ /* 0x000fe200078e0215 */
[----:B------:R-:W-:Y:S06]  /*0dc0*/  @P0 BRA `(.L_x_11) ;  /* 0x0000000000200947 */ /* 0x000fec0003800000 */
[----:B------:R-:W-:Y:S01]  /*0dd0*/  UISETP.GE.U32.AND UP0, UPT, UR13, 0x5, UPT ;  /* 0x000000050d00788c */ /* 0x000fe2000bf06070 */
[----:B------:R-:W-:Y:S01]  /*0de0*/  IADD3 R2, P0, R2, R8, RZ ;  /* 0x0000000802027210 */ /* 0x000fe20007f1e0ff */
[----:B------:R-:W-:-:S04]  /*0df0*/  UIMAD.WIDE.U32 UR4, UR13, -0x33333333, URZ ;  /* 0xcccccccd0d0478a5 */ /* 0x000fc8000f8e003f */
[----:B------:R-:W-:Y:S01]  /*0e00*/  USHF.R.U32.HI UR5, URZ, 0x2, UR5 ;  /* 0x000000023f057899 */ /* 0x000fe20008011605 */
[----:B------:R-:W-:Y:S02]  /*0e10*/  IMAD.X R3, R0, 0x1, R3, P0 ;  /* 0x0000000100037824 */ /* 0x000fe400000e0603 */
[----:B------:R-:W-:Y:S02]  /*0e20*/  UMOV UR4, URZ ;  /* 0x0000003f00047c82 */ /* 0x000fe40008000000 */
[----:B------:R-:W-:Y:S02]  /*0e30*/  @UP0 ULOP3.LUT UR4, UR5, 0x1, URZ, 0xc0, !UPT ;  /* 0x0000000105040892 */ /* 0x000fe4000f8ec03f */
[----:B------:R-:W-:-:S12]  /*0e40*/  UIMAD UR5, UR5, -0x5, UR13 ;  /* 0xfffffffb050578a4 */ /* 0x000fd8000f8e020d */
.L_x_11:
[----:B------:R-:W-:Y:S01]  /*0e50*/  ISETP.GE.U32.AND P0, PT, R2, UR6, PT ;  /* 0x0000000602007c0c */ /* 0x000fe2000bf06070 */
[----:B------:R-:W-:Y:S01]  /*0e60*/  IMAD.MOV.U32 R6, RZ, RZ, -0x1 ;  /* 0xffffffffff067424 */ /* 0x000fe200078e00ff */
[----:B------:R-:W-:Y:S01]  /*0e70*/  PRMT R20, RZ, 0x7610, R20 ;  /* 0x00007610ff147816 */ /* 0x000fe20000000014 */
[----:B------:R-:W-:Y:S01]  /*0e80*/  IMAD.MOV.U32 R4, RZ, RZ, -0x1 ;  /* 0xffffffffff047424 */ /* 0x000fe200078e00ff */
[----:B------:R-:W-:Y:S01]  /*0e90*/  ISETP.GE.U32.AND.EX P0, PT, R3, UR7, PT, P0 ;  /* 0x0000000703007c0c */ /* 0x000fe2000bf06100 */
[----:B------:R-:W-:-:S12]  /*0ea0*/  IMAD.MOV.U32 R5, RZ, RZ, -0x1 ;  /* 0xffffffffff057424 */ /* 0x000fd800078e00ff */
[----:B------:R-:W-:Y:S05]  /*0eb0*/  @P0 BRA `(.L_x_12) ;  /* 0x0000000400240947 */ /* 0x000fea0003800000 */
[----:B------:R-:W0:Y:S01]  /*0ec0*/  LDC.64 R30, c[0x0][0x628] ;  /* 0x00018a00ff1e7b82 */ /* 0x000e220000000a00 */
[----:B------:R-:W-:Y:S02]  /*0ed0*/  IMAD.MOV.U32 R4, RZ, RZ, R2 ;  /* 0x000000ffff047224 */ /* 0x000fe400078e0002 */
[----:B------:R-:W-:-:S05]  /*0ee0*/  IMAD.MOV.U32 R5, RZ, RZ, R3 ;  /* 0x000000ffff057224 */ /* 0x000fca00078e0003 */
[----:B------:R-:W1:Y:S08]  /*0ef0*/  LDC R6, c[0x0][0x630] ;  /* 0x00018c00ff067b82 */ /* 0x000e700000000800 */
[----:B------:R-:W4:Y:S01]  /*0f00*/  LDC.64 R32, c[0x0][0x620] ;  /* 0x00018800ff207b82 */ /* 0x000f220000000a00 */
[----:B0-----:R-:W-:-:S04]  /*0f10*/  ISETP.NE.U32.AND P0, PT, R30, RZ, PT ;  /* 0x000000ff1e00720c */ /* 0x001fc80003f05070 */
[----:B------:R-:W-:-:S13]  /*0f20*/  ISETP.NE.AND.EX P0, PT, R31, RZ, PT, P0 ;  /* 0x000000ff1f00720c */ /* 0x000fda0003f05300 */
[----:B-1--4-:R-:W-:Y:S05]  /*0f30*/  @!P0 BRA `(.L_x_13) ;  /* 0x0000000000288947 */ /* 0x012fea0003800000 */
[----:B------:R-:W0:Y:S02]  /*0f40*/  LDC R23, c[0x0][0x634] ;  /* 0x00018d00ff177b82 */ /* 0x000e240000000800 */
[----:B0-----:R-:W-:-:S05]  /*0f50*/  IADD3 R23, P0, R2, R23, RZ ;  /* 0x0000001702177210 */ /* 0x001fca0007f1e0ff */
[----:B------:R-:W-:-:S04]  /*0f60*/  IMAD.X R29, RZ, RZ, R3, P0 ;  /* 0x000000ffff1d7224 */ /* 0x000fc800000e0603 */
[----:B------:R-:W-:-:S04]  /*0f70*/  IMAD.WIDE.U32 R4, R29, R30, RZ ;  /* 0x0000001e1d047225 */ /* 0x000fc800078e00ff */
[----:B------:R-:W-:-:S04]  /*0f80*/  IMAD.WIDE.U32 R20, P0, R23, R31, R4 ;  /* 0x0000001f17147225 */ /* 0x000fc80007800004 */
[----:B------:R-:W-:-:S04]  /*0f90*/  IMAD.WIDE.U32 R4, R23, R30, RZ ;  /* 0x0000001e17047225 */ /* 0x000fc800078e00ff */
[----:B------:R-:W-:Y:S01]  /*0fa0*/  IMAD.X R23, RZ, RZ, RZ, P0 ;  /* 0x000000ffff177224 */ /* 0x000fe200000e06ff */
[----:B------:R-:W-:Y:S01]  /*0fb0*/  IADD3 RZ, P0, R5, R20, RZ ;  /* 0x0000001405ff7210 */ /* 0x000fe20007f1e0ff */
[----:B------:R-:W-:-:S04]  /*0fc0*/  IMAD.MOV.U32 R22, RZ, RZ, R21 ;  /* 0x000000ffff167224 */ /* 0x000fc800078e0015 */
[----:B------:R-:W-:-:S08]  /*0fd0*/  IMAD.WIDE.U32.X R4, R29, R31, R22, P0 ;  /* 0x0000001f1d047225 */ /* 0x000fd000000e0416 */
.L_x_13:
[----:B------:R-:W0:Y:S01]  /*0fe0*/  LDC.64 R34, c[0x0][0x640] ;  /* 0x00019000ff227b82 */ /* 0x000e220000000a00 */
[-CC-:B------:R-:W-:Y:S01]  /*0ff0*/  SHF.R.U64 R36, R4, R6.reuse, R5.reuse ;  /* 0x0000000604247219 */ /* 0x180fe20000001205 */
[----:B------:R-:W-:Y:S01]  /*1000*/  IMAD.MOV.U32 R39, RZ, RZ, 0x1 ;  /* 0x00000001ff277424 */ /* 0x000fe200078e00ff */
[----:B------:R-:W-:Y:S02]  /*1010*/  SHF.R.U32.HI R4, RZ, R6, R5 ;  /* 0x00000006ff047219 */ /* 0x000fe40000011605 */
[----:B------:R-:W-:-:S03]  /*1020*/  IADD3 R21, P0, RZ, -R36, RZ ;  /* 0x80000024ff157210 */ /* 0x000fc60007f1e0ff */
[----:B------:R-:W1:Y:S02]  /*1030*/  LDC R20, c[0x0][0x618] ;  /* 0x00018600ff147b82 */ /* 0x000e640000000800 */
[----:B------:R-:W-:-:S04]  /*1040*/  IMAD.X R5, RZ, RZ, ~R4, P0 ;  /* 0x000000ffff057224 */ /* 0x000fc800000e0e04 */
[-C--:B------:R-:W-:Y:S02]  /*1050*/  IMAD R6, R5, R32.reuse, RZ ;  /* 0x0000002005067224 */ /* 0x080fe400078e02ff */
[----:B------:R-:W4:Y:S01]  /*1060*/  LDC R23, c[0x0][0x608] ;  /* 0x00018200ff177b82 */ /* 0x000f220000000800 */
[----:B------:R-:W-:-:S04]  /*1070*/  IMAD.WIDE.U32 R4, R21, R32, R2 ;  /* 0x0000002015047225 */ /* 0x000fc800078e0002 */
[----:B------:R-:W-:-:S03]  /*1080*/  IMAD R21, R21, R33, R6 ;  /* 0x0000002115157224 */ /* 0x000fc600078e0206 */
[----:B------:R-:W2:Y:S01]  /*1090*/  LDC R26, c[0x0][0x658] ;  /* 0x00019600ff1a7b82 */ /* 0x000ea20000000800 */
[----:B------:R-:W-:Y:S01]  /*10a0*/  IMAD.IADD R5, R5, 0x1, R21 ;  /* 0x0000000105057824 */ /* 0x000fe200078e0215 */
[----:B0-----:R-:W-:Y:S01]  /*10b0*/  ISETP.NE.U32.AND P0, PT, R34, RZ, PT ;  /* 0x000000ff2200720c */ /* 0x001fe20003f05070 */
[----:B------:R-:W-:-:S03]  /*10c0*/  IMAD.MOV.U32 R21, RZ, RZ, -0x1 ;  /* 0xffffffffff157424 */ /* 0x000fc600078e00ff */
[----:B------:R-:W-:Y:S02]  /*10d0*/  ISETP.NE.AND.EX P0, PT, R35, RZ, PT, P0 ;  /* 0x000000ff2300720c */ /* 0x000fe40003f05300 */
[----:B------:R-:W0:Y:S01]  /*10e0*/  LDC R33, c[0x0][0x600] ;  /* 0x00018000ff217b82 */ /* 0x000e220000000800 */
[-CC-:B-1----:R-:W-:Y:S02]  /*10f0*/  SHF.R.U64 R31, R4, R20.reuse, R5.reuse ;  /* 0x00000014041f7219 */ /* 0x182fe40000001205 */
[----:B------:R-:W-:-:S05]  /*1100*/  SHF.R.U32.HI R4, RZ, R20, R5 ;  /* 0x00000014ff047219 */ /* 0x000fca0000011605 */
[----:B------:R-:W1:Y:S01]  /*1110*/  LDC R28, c[0x0][0x648] ;  /* 0x00019200ff1c7b82 */ /* 0x000e620000000800 */
[-CC-:B----4-:R-:W-:Y:S02]  /*1120*/  SHF.R.U64 R41, R31, R23.reuse, R4.reuse ;  /* 0x000000171f297219 */ /* 0x190fe40000001204 */
[----:B------:R-:W-:-:S05]  /*1130*/  SHF.R.U32.HI R5, RZ, R23, R4 ;  /* 0x00000017ff057219 */ /* 0x000fca0000011604 */
[----:B------:R-:W4:Y:S01]  /*1140*/  LDC R37, c[0x0][0x638] ;  /* 0x00018e00ff257b82 */ /* 0x000f220000000800 */
[-C--:B--2---:R-:W-:Y:S02]  /*1150*/  SHF.L.U32 R4, R21, R26.reuse, RZ ;  /* 0x0000001a15047219 */ /* 0x084fe400000006ff */
[--C-:B------:R-:W-:Y:S02]  /*1160*/  SHF.R.U64 R32, R41, R26, R5.reuse ;  /* 0x0000001a29207219 */ /* 0x100fe40000001205 */
[----:B------:R-:W-:Y:S02]  /*1170*/  LOP3.LUT R6, RZ, R4, RZ, 0x33, !PT ;  /* 0x00000004ff067212 */ /* 0x000fe400078e33ff */
[----:B------:R-:W-:Y:S01]  /*1180*/  SHF.R.U32.HI R5, RZ, R26, R5 ;  /* 0x0000001aff057219 */ /* 0x000fe20000011605 */
[----:B------:R-:W2:Y:S01]  /*1190*/  LDC R30, c[0x0][0x610] ;  /* 0x00018400ff1e7b82 */ /* 0x000ea20000000800 */
[----:B------:R-:W-:Y:S01]  /*11a0*/  IMAD.MOV.U32 R4, RZ, RZ, R32 ;  /* 0x000000ffff047224 */ /* 0x000fe200078e0020 */
[----:B------:R-:W-:Y:S06]  /*11b0*/  @!P0 BRA `(.L_x_14) ;  /* 0x0000000000288947 */ /* 0x000fec0003800000 */
[----:B------:R-:W3:Y:S02]  /*11c0*/  LDC R23, c[0x0][0x64c] ;  /* 0x00019300ff177b82 */ /* 0x000ee40000000800 */
[----:B---3--:R-:W-:-:S05]  /*11d0*/  IADD3 R23, P0, R32, R23, RZ ;  /* 0x0000001720177210 */ /* 0x008fca0007f1e0ff */
        /* <DEDUP_REMOVED lines=8> */
.L_x_14:
[----:B-1----:R-:W-:Y:S01]  /*1260*/  SHF.R.U64 R17, R4, R28, R5 ;  /* 0x0000001c04117219 */ /* 0x002fe20000001205 */
[----:B------:R-:W-:Y:S01]  /*1270*/  @P4 IMAD R25, R27, R24, R16 ;  /* 0x000000181b194224 */ /* 0x000fe200078e0210 */
[----:B------:R-:W-:Y:S02]  /*1280*/  SHF.L.U32 R4, R39, R26, RZ ;  /* 0x0000001a27047219 */ /* 0x000fe400000006ff */
[----:B------:R-:W-:Y:S01]  /*1290*/  LOP3.LUT R5, R41, R6, RZ, 0xc0, !PT ;  /* 0x0000000629057212 */ /* 0x000fe200078ec0ff */
[----:B0-----:R-:W-:Y:S02]  /*12a0*/  VIADD R6, R33, 0xffffffff ;  /* 0xffffffff21067836 */ /* 0x001fe40000000000 */
[----:B------:R-:W-:Y:S02]  /*12b0*/  IMAD.MOV R20, RZ, RZ, -R17 ;  /* 0x000000ffff147224 */ /* 0x000fe400078e0a11 */
[----:B------:R-:W-:Y:S01]  /*12c0*/  IMAD R16, R4, R17, R5 ;  /* 0x0000001104107224 */ /* 0x000fe200078e0205 */
[----:B------:R-:W-:Y:S01]  /*12d0*/  LOP3.LUT R5, R31, R6, RZ, 0xc0, !PT ;  /* 0x000000061f057212 */ /* 0x000fe200078ec0ff */
[----:B----4-:R-:W-:-:S02]  /*12e0*/  IMAD R4, R20, R37, R32 ;  /* 0x0000002514047224 */ /* 0x010fc400078e0220 */
[----:B--2---:R-:W-:Y:S02]  /*12f0*/  IMAD R6, R16, R30, R25 ;  /* 0x0000001e10067224 */ /* 0x004fe400078e0219 */
[----:B------:R-:W-:Y:S02]  /*1300*/  IMAD R5, R4, R33, R5 ;  /* 0x0000002104057224 */ /* 0x000fe400078e0205 */
[----:B------:R-:W-:-:S03]  /*1310*/  IMAD.MOV.U32 R20, RZ, RZ, 0x1 ;  /* 0x00000001ff147424 */ /* 0x000fc600078e00ff */
[----:B------:R-:W-:Y:S02]  /*1320*/  SEL R4, R5, R6, !P4 ;  /* 0x0000000605047207 */ /* 0x000fe40006000000 */
[----:B------:R-:W-:Y:S01]  /*1330*/  SEL R6, R6, R5, !P4 ;  /* 0x0000000506067207 */ /* 0x000fe20006000000 */
[----:B------:R-:W-:-:S07]  /*1340*/  IMAD.MOV.U32 R5, RZ, RZ, R36 ;  /* 0x000000ffff057224 */ /* 0x000fce00078e0024 */
.L_x_12:
[----:B------:R-:W-:Y:S05]  /*1350*/  @!P2 BRA `(.L_x_15) ;  /* 0x00000000000ca947 */ /* 0x000fea0003800000 */
[----:B------:R-:W-:Y:S01]  /*1360*/  UCGABAR_WAIT ;  /* 0x0000000000007dc7 */ /* 0x000fe20008000000 */
[----:B------:R-:W-:Y:S01]  /*1370*/  CCTL.IVALL ;  /* 0x00000000ff00798f */ /* 0x000fe20002000000 */
[----:B------:R-:W-:Y:S05]  /*1380*/  BRA `(.L_x_16) ;  /* 0x0000000000047947 */ /* 0x000fea0003800000 */
.L_x_15:
[----:B------:R-:W-:Y:S06]  /*1390*/  BAR.SYNC.DEFER_BLOCKING 0x0 ;  /* 0x0000000000007b1d */ /* 0x000fec0000010000 */
.L_x_16:
[----:B------:R-:W-:Y:S05]  /*13a0*/  @!P5 BRA `(.L_x_17) ;  /* 0x0000004000f0d947 */ /* 0x000fea0003800000 */
[----:B------:R-:W-:-:S13]  /*13b0*/  ISETP.GT.U32.AND P0, PT, R38, 0x1, PT ;  /* 0x000000012600780c */ /* 0x000fda0003f04070 */
[----:B------:R-:W-:Y:S05]  /*13c0*/  @P0 EXIT ;  /* 0x000000000000094d */ /* 0x000fea0003800000 */
.L_x_18:
[----:B------:R-:W-:-:S08]  /*13d0*/  NOP ;  /* 0x0000000000007918 */ /* 0x000fd00000000000 */
[----:B------:R-:W0:Y:S02]  /*13e0*/  USETMAXREG.TRY_ALLOC.CTAPOOL UP0, 0xe8 ;  /* 0x000000e8000079c8 */ /* 0x000e240008000600 */
[----:B0-----:R-:W-:-:S13]  /*13f0*/  PLOP3.LUT P0, PT, PT, PT, UP0, 0x80, 0x0 ;  /* 0x000000000000781c */ /* 0x001fda0003f0f008 */
[----:B------:R-:W-:Y:S05]  /*1400*/  @!P0 BRA `(.L_x_18) ;  /* 0xfffffffc00f08947 */ /* 0x000fea000383ffff */
[----:B------:R-:W-:-:S13]  /*1410*/  LOP3.LUT P0, RZ, R20, 0xff, RZ, 0xc0, !PT ;  /* 0x000000ff14ff7812 */ /* 0x000fda000780c0ff */
[----:B------:R-:W-:Y:S05]  /*1420*/  @!P0 EXIT ;  /* 0x000000000000894d */ /* 0x000fea0003800000 */
[----:B------:R-:W0:Y:S01]  /*1430*/  S2UR UR6, SR_CgaCtaId ;  /* 0x00000000000679c3 */ /* 0x000e220000008800 */
[CC--:B------:R-:W-:Y:S01]  /*1440*/  LEA.HI R11, R19.reuse, R10.reuse, RZ, 0x2 ;  /* 0x0000000a130b7211 */ /* 0x0c0fe200078f10ff */
[----:B------:R-:W-:Y:S01]  /*1450*/  UIADD3 UR7, UR15, -0x1, URZ ;  /* 0xffffffff0f077890 */ /* 0x000fe2000fffe03f */
[----:B------:R-:W-:Y:S01]  /*1460*/  LEA.HI R19, R19, R10, RZ, 0x5 ;  /* 0x0000000a13137211 */ /* 0x000fe200078f28ff */
[----:B------:R-:W-:Y:S01]  /*1470*/  UMOV UR12, 0x400 ;  /* 0x00000400000c7882 */ /* 0x000fe20000000000 */
[--C-:B------:R-:W-:Y:S01]  /*1480*/  SHF.R.S32.HI R16, RZ, 0x2, R11.reuse ;  /* 0x00000002ff107819 */ /* 0x100fe2000001140b */
[----:B------:R-:W-:Y:S01]  /*1490*/  UISETP.LT.AND UP0, UPT, UR13, 0x1, UPT ;  /* 0x000000010d00788c */ /* 0x000fe2000bf01270 */
[----:B------:R-:W-:Y:S01]  /*14a0*/  SHF.R.S32.HI R17, RZ, 0x1f, R11 ;  /* 0x0000001fff117819 */ /* 0x000fe2000001140b */
[----:B------:R-:W-:Y:S01]  /*14b0*/  USHF.L.U32 UR22, UR13, 0x1, URZ ;  /* 0x000000010d167899 */ /* 0x000fe2000800063f */
[----:B------:R-:W-:Y:S01]  /*14c0*/  SHF.R.S32.HI R19, RZ, 0x5, R19 ;  /* 0x00000005ff137819 */ /* 0x000fe20000011413 */
[----:B------:R-:W-:Y:S01]  /*14d0*/  USEL UR14, UR13, 0x1, UP0 ;  /* 0x000000010d0e7887 */ /* 0x000fe20008000000 */
[----:B------:R-:W-:Y:S01]  /*14e0*/  LEA.HI R17, R17, R16, RZ, 0x3 ;  /* 0x0000001011117211 */ /* 0x000fe200078f18ff */
[----:B------:R-:W-:Y:S01]  /*14f0*/  UISETP.NE.AND UP0, UPT, UR7, URZ, UPT ;  /* 0x0000003f0700728c */ /* 0x000fe2000bf05270 */
[----:B------:R-:W-:Y:S01]  /*1500*/  LOP3.LUT R11, R11, 0xfffffffc, RZ, 0xc0, !PT ;  /* 0xfffffffc0b0b7812 */ /* 0x000fe200078ec0ff */
[----:B------:R-:W-:Y:S01]  /*1510*/  UIADD3 UR14, -UR14, UR13, URZ ;  /* 0x0000000d0e0e7290 */ /* 0x000fe2000fffe13f */
[----:B------:R-:W-:Y:S01]  /*1520*/  LOP3.LUT R17, R17, 0xfffffff8, RZ, 0xc0, !PT ;  /* 0xfffffff811117812 */ /* 0x000fe200078ec0ff */
[----:B------:R-:W-:Y:S01]  /*1530*/  USEL UR9, URZ, 0x1, UP0 ;  /* 0x000000013f097887 */ /* 0x000fe20008000000 */
[----:B------:R-:W-:Y:S01]  /*1540*/  LOP3.LUT R86, R7, 0x1, RZ, 0xfc, !PT ;  /* 0x0000000107567812 */ /* 0x000fe200078efcff */
[----:B------:R-:W-:-:S02]  /*1550*/  IMAD.IADD R20, R10, 0x1, -R11 ;  /* 0x000000010a147824 */ /* 0x000fc400078e0a0b */
[----:B------:R-:W-:Y:S02]  /*1560*/  IMAD.IADD R16, R16, 0x1, -R17 ;  /* 0x0000000110107824 */ /* 0x000fe400078e0a11 */
[----:B------:R-:W-:Y:S01]  /*1570*/  IMAD.U32 R87, RZ, RZ, UR9 ;  /* 0x00000009ff577e24 */ /* 0x000fe2000f8e00ff */
[----:B0-----:R-:W-:Y:S02]  /*1580*/  ULEA UR12, UR6, UR12, 0x18 ;  /* 0x0000000c060c7291 */ /* 0x001fe4000f8ec03f */
[--C-:B------:R-:W-:Y:S01]  /*1590*/  SHF.R.S32.HI R17, RZ, 0x1f, R16.reuse ;  /* 0x0000001fff117819 */ /* 0x100fe20000011410 */
[----:B------:R-:W-:Y:S01]  /*15a0*/  USHF.L.U32 UR6, UR7, 0x3, URZ ;  /* 0x0000000307067899 */ /* 0x000fe2000800063f */
[C-C-:B------:R-:W-:Y:S01]  /*15b0*/  IMAD R21, R19.reuse, -0x10, -R16.reuse ;  /* 0xfffffff013157824 */ /* 0x140fe200078e0a10 */
[----:B------:R-:W-:Y:S02]  /*15c0*/  UIADD3 UR7, UR12, 0x5180, URZ ;  /* 0x000051800c077890 */ /* 0x000fe4000fffe03f */
[----:B------:R-:W-:Y:S01]  /*15d0*/  ULOP3.LUT UR6, UR6, 0x8, URZ, 0xc0, !UPT ;  /* 0x0000000806067892 */ /* 0x000fe2000f8ec03f */
[----:B------:R-:W-:Y:S01]  /*15e0*/  IMAD.WIDE R10, R19, 0x10, R16 ;  /* 0x00000010130a7825 */ /* 0x000fe200078e0210 */
[----:B------:R-:W-:-:S02]  /*15f0*/  UIADD3 UR8, UR12, 0x180, URZ ;  /* 0x000001800c087890 */ /* 0x000fc4000fffe03f */
[----:B------:R-:W-:Y:S02]  /*1600*/  USHF.R.U32.HI UR7, URZ, 0x4, UR7 ;  /* 0x000000043f077899 */ /* 0x000fe40008011607 */
[----:B------:R-:W-:Y:S02]  /*1610*/  USHF.R.U32.HI UR8, URZ, 0x4, UR8 ;  /* 0x000000043f087899 */ /* 0x000fe40008011608 */
[----:B------:R-:W-:Y:S02]  /*1620*/  ULOP3.LUT UR24, UR6, 0x8, URZ, 0x3c, !UPT ;  /* 0x0000000806187892 */ /* 0x000fe4000f8e3c3f */
[----:B------:R-:W-:Y:S02]  /*1630*/  ULOP3.LUT UR16, UR6, 0x18, URZ, 0x3c, !UPT ;  /* 0x0000001806107892 */ /* 0x000fe4000f8e3c3f */
[----:B------:R-:W-:Y:S01]  /*1640*/  UIADD3 UR23, UR12, 0x60, URZ ;  /* 0x000000600c177890 */ /* 0x000fe2000fffe03f */
[----:B------:R-:W-:Y:S01]  /*1650*/  ULDC UR6, c[0x0][0x284] ;  /* 0x0000a10000067ab9 */ /* 0x000fe20000000800 */
[----:B------:R-:W-:Y:S01]  /*1660*/  ULOP3.LUT UR7, UR7, 0x3fff, URZ, 0xc0, !UPT ;  /* 0x00003fff07077892 */ /* 0x000fe2000f8ec03f */
[----:B------:R-:W-:Y:S01]  /*1670*/  VIADD R21, R21, UR6 ;  /* 0x0000000615157c36 */ /* 0x000fe20008000000 */
[----:B------:R-:W-:-:S02]  /*1680*/  ULOP3.LUT UR8, UR8, 0x3fff, URZ, 0xc0, !UPT ;  /* 0x00003fff08087892 */ /* 0x000fc4000f8ec03f */
[----:B------:R-:W-:Y:S02]  /*1690*/  ULEA UR15, UR15, UR23, 0x3 ;  /* 0x000000170f0f7291 */ /* 0x000fe4000f8e183f */
[----:B------:R-:W-:Y:S02]  /*16a0*/  ULOP3.LUT UR17, UR7, 0x10000, URZ, 0xfc, !UPT ;  /* 0x0001000007117892 */ /* 0x000fe4000f8efc3f */
[----:B------:R-:W-:-:S12]  /*16b0*/  ULOP3.LUT UR18, UR8, 0x10000, URZ, 0xfc, !UPT ;  /* 0x0001000008127892 */ /* 0x000fd8000f8efc3f */
.L_x_109:
[----:B------:R-:W-:Y:S01]  /*16c0*/  SHF.L.U32 R16, R87, 0x1f, RZ ;  /* 0x0000001f57107819 */ /* 0x000fe200000006ff */
[----:B------:R-:W0:Y:S01]  /*16d0*/  LDC R17, c[0x0][0x28c] ;  /* 0x0000a300ff117b82 */ /* 0x000e220000000800 */
[----:B------:R-:W-:Y:S01]  /*16e0*/  UMOV UR6, URZ ;  /* 0x0000003f00067c82 */ /* 0x000fe20008000000 */
[----:B------:R-:W-:Y:S01]  /*16f0*/  UMOV UR19, UR5 ;  /* 0x0000000500137c82 */ /* 0x000fe20008000000 */
[----:B-1----:R-:W1:Y:S01]  /*1700*/  SYNCS.PHASECHK.TRANS64.TRYWAIT P0, [UR15+-0x8], R16 ;  /* 0xfffff810ff0075a7 */ /* 0x002e62000800014f */
[----:B0-----:R-:W-:Y:S01]  /*1710*/  ISETP.GE.AND P1, PT, R17, 0x1, PT ;  /* 0x000000011100780c */ /* 0x001fe20003f26270 */
[----:B-1234-:R-:W-:-:S12]  /*1720*/  @!P0 BRA `(.L_x_19) ;  /* 0x00000050002c8947 */ /* 0x01efd80003800000 */
.L_x_132:
[----:B------:R-:W-:Y:S01]  /*1730*/  UMOV UR7, URZ ;  /* 0x0000003f00077c82 */ /* 0x000fe20008000000 */
[----:B------:R-:W-:Y:S01]  /*1740*/  UMOV UR8, URZ ;  /* 0x0000003f00087c82 */ /* 0x000fe20008000000 */
[----:B------:R-:W-:Y:S02]  /*1750*/  CS2R R22, SRZ ;  /* 0x0000000000167805 */ /* 0x000fe4000001ff00 */
[----:B------:R-:W-:Y:S02]  /*1760*/  CS2R R56, SRZ ;  /* 0x0000000000387805 */ /* 0x000fe4000001ff00 */
[----:B------:R-:W-:Y:S02]  /*1770*/  CS2R R58, SRZ ;  /* 0x00000000003a7805 */ /* 0x000fe4000001ff00 */
[----:B------:R-:W-:Y:S02]  /*1780*/  CS2R R60, SRZ ;  /* 0x00000000003c7805 */ /* 0x000fe4000001ff00 */
[----:B------:R-:W-:-:S02]  /*1790*/  CS2R R62, SRZ ;  /* 0x00000000003e7805 */ /* 0x000fc4000001ff00 */
[----:B------:R-:W-:Y:S02]  /*17a0*/  CS2R R64, SRZ ;  /* 0x0000000000407805 */ /* 0x000fe4000001ff00 */
        /* <DEDUP_REMOVED lines=9> */
[----:B------:R-:W-:Y:S01]  /*1840*/  CS2R R84, SRZ ;  /* 0x0000000000547805 */ /* 0x000fe2000001ff00 */
[----:B------:R-:W-:Y:S01]  /*1850*/  IMAD.U32 R88, RZ, RZ, UR4 ;  /* 0x00000004ff587e24 */ /* 0x000fe2000f8e00ff */
        /* <DEDUP_REMOVED lines=15> */
[----:B------:R-:W-:Y:S01]  /*1950*/  CS2R R54, SRZ ;  /* 0x0000000000367805 */ /* 0x000fe2000001ff00 */
[----:B------:R-:W-:Y:S06]  /*1960*/  @!P1 BRA `(.L_x_20) ;  /* 0x0000000400589947 */ /* 0x000fec0003800000 */
[----:B------:R-:W-:-:S13]  /*1970*/  ISETP.NE.AND P1, PT, R86, 0x3, PT ;  /* 0x000000035600780c */ /* 0x000fda0003f25270 */
[----:B------:R-:W-:Y:S05]  /*1980*/  @!P1 BRA `(.L_x_21) ;  /* 0x0000000000049947 */ /* 0x000fea0003800000 */
[----:B------:R-:W-:Y:S01]  /*1990*/  BPT.TRAP 0x1 ;  /* 0x000000040000795c */ /* 0x000fe20000300000 */
.L_x_21:
[----:B------:R-:W-:Y:S01]  /*19a0*/  ULEA UR6, UR5, UR12, 0x3 ;  /* 0x0000000c05067291 */ /* 0x000fe2000f8e183f */
[----:B0-----:R-:W-:-:S05]  /*19b0*/  IMAD.U32 R16, RZ, RZ, UR4 ;  /* 0x00000004ff107e24 */ /* 0x001fca000f8e00ff */
[----:B------:R-:W-:-:S04]  /*19c0*/  SHF.L.U32 R16, R16, 0x1f, RZ ;  /* 0x0000001f10107819 */ /* 0x000fc800000006ff */
[----:B------:R0:W1:Y:S01]  /*19d0*/  SYNCS.PHASECHK.TRANS64.TRYWAIT P0, [UR6], R16 ;  /* 0x00000010ff0075a7 */ /* 0x0000620008000146 */
[----:B------:R-:W-:Y:S05]  /*19e0*/  @!P1 BRA `(.L_x_22) ;  /* 0x0000000000049947 */ /* 0x000fea0003800000 */
[----:B------:R-:W-:Y:S01]  /*19f0*/  BPT.TRAP 0x1 ;  /* 0x000000040000795c */ /* 0x000fe20000300000 */
.L_x_22:
[----:B-1----:R-:W-:Y:S05]  /*1a00*/  @P0 BRA `(.L_x_23) ;  /* 0x0000000000080947 */ /* 0x002fea0003800000 */
[----:B------:R-:W1:Y:S02]  /*1a10*/  SYNCS.PHASECHK.TRANS64.TRYWAIT P0, [UR6], R16 ;  /* 0x00000010ff0075a7 */ /* 0x000e640008000146 */
[----:B-1----:R-:W-:Y:S05]  /*1a20*/  @!P0 BRA `(.L_x_24) ;  /* 0x0000004c00848947 */ /* 0x002fea0003800000 */
.L_x_23:
[----:B------:R-:W-:Y:S01]  /*1a30*/  ULEA UR8, UR5, UR18, 0x8 ;  /* 0x0000001205087291 */ /* 0x000fe2000f8e403f */
[----:B------:R-:W-:Y:S01]  /*1a40*/  WARPGROUP.ARRIVE ;  /* 0x00000000000079c5 */ /* 0x000fe20000000000 */
[----:B------:R-:W-:Y:S01]  /*1a50*/  ULEA UR10, UR5, UR17, 0x8 ;  /* 0x00000011050a7291 */ /* 0x000fe2000f8e403f */
[----:B------:R-:W-:Y:S01]  /*1a60*/  CS2R R22, SRZ ;  /* 0x0000000000167805 */ /* 0x000fe2000001ff00 */
[----:B------:R-:W-:Y:S01]  /*1a70*/  UMOV UR9, 0x80000020 ;  /* 0x8000002000097882 */ /* 0x000fe20000000000 */
[----:B------:R-:W-:Y:S01]  /*1a80*/  UMOV UR11, 0x80000020 ;  /* 0x80000020000b7882 */ /* 0x000fe20000000000 */
[----:B------:R-:W-:Y:S01]  /*1a90*/  ULDC UR7, c[0x0][0x50c] ;  /* 0x0001430000077ab9 */ /* 0x000fe20000000800 */
[----:B------:R-:W-:Y:S01]  /*1aa0*/  UMOV UR6, 0x2 ;  /* 0x0000000200067882 */ /* 0x000fe20000000000 */
[----:B------:R-:W-:Y:S01]  /*1ab0*/  UISETP.NE.AND UP0, UPT, UR7, 0x2, UPT ;  /* 0x000000020700788c */ /* 0x000fe2000bf05270 */
[----:B------:R-:W-:Y:S02]  /*1ac0*/  CS2R R56, SRZ ;  /* 0x0000000000387805 */ /* 0x000fe4000001ff00 */
[----:B------:R-:W-:Y:S01]  /*1ad0*/  CS2R R58, SRZ ;  /* 0x00000000003a7805 */ /* 0x000fe2000001ff00 */
[----:B------:R-:W-:Y:S01]  /*1ae0*/  QGMMA.64x64x32.F32.E4M3.E4M3 R24, gdesc[UR8], RZ, !UPT ;  /* 0x00e00000081879f3 */ /* 0x000fe2000c7008ff */
[----:B------:R-:W-:Y:S01]  /*1af0*/  USEL UR7, URZ, 0x1, UP0 ;  /* 0x000000013f077887 */ /* 0x000fe20008000000 */
[----:B------:R-:W-:Y:S01]  /*1b00*/  CS2R R60, SRZ ;  /* 0x00000000003c7805 */ /* 0x000fe2000001ff00 */
[----:B------:R-:W-:Y:S01]  /*1b10*/  UIADD3 UR8, UR8, 0x2, URZ ;  /* 0x0000000208087890 */ /* 0x000fe2000fffe03f */
[----:B------:R-:W-:Y:S01]  /*1b20*/  CS2R R62, SRZ ;  /* 0x00000000003e7805 */ /* 0x000fe2000001ff00 */
[----:B------:R-:W-:Y:S01]  /*1b30*/  UIADD3 UR10, UR10, 0x2, URZ ;  /* 0x000000020a0a7890 */ /* 0x000fe2000fffe03f */
[----:B------:R-:W-:-:S02]  /*1b40*/  CS2R R64, SRZ ;  /* 0x0000000000407805 */ /* 0x000fc4000001ff00 */
[----:B------:R-:W-:Y:S01]  /*1b50*/  ISETP.NE.AND P0, PT, RZ, UR7, PT ;  /* 0x00000007ff007c0c */ /* 0x000fe2000bf05270 */
[----:B------:R-:W-:Y:S01]  /*1b60*/  UMOV UR9, 0x80000020 ;  /* 0x8000002000097882 */ /* 0x000fe20000000000 */
[----:B------:R-:W-:Y:S01]  /*1b70*/  UMOV UR11, 0x80000020 ;  /* 0x80000020000b7882 */ /* 0x000fe20000000000 */
        /* <DEDUP_REMOVED lines=10> */
[----:B------:R-:W-:Y:S01]  /*1c20*/  QGMMA.64x64x32.F32.E4M3.E4M3 R24, gdesc[UR8], R24, gsb0 ;  /* 0x00e00000081879f3 */ /* 0x000fe20008000818 */
[----:B------:R-:W-:Y:S05]  /*1c30*/  @!P0 BRA `(.L_x_25) ;  /* 0x0000000000888947 */ /* 0x000fea0003800000 */
[----:B------:R-:W-:Y:S02]  /*1c40*/  WARPGROUP.DEPBAR.LE gsb0, 0x0 ;  /* 0x00008000000079c5 */ /* 0x000fe40000010000 */
[----:B------:R-:W-:-:S01]  /*1c50*/  FADD R85, RZ, R24 ;  /* 0x00000018ff557221 */ /* 0x000fc20000000000 */
[----:B------:R-:W-:Y:S01]  /*1c60*/  FADD R84, RZ, R25 ;  /* 0x00000019ff547221 */ /* 0x000fe20000000000 */
        /* <DEDUP_REMOVED lines=30> */
[----:B------:R-:W-:-:S06]  /*1e50*/  UMOV UR6, URZ ;  /* 0x0000003f00067c82 */ /* 0x000fcc0008000000 */
.L_x_25:
[----:B------:R-:W-:-:S04]  /*1e60*/  UIADD3 UR19, UR5, 0x1, URZ ;  /* 0x0000000105137890 */ /* 0x000fc8000fffe03f */
[----:B------:R-:W-:-:S04]  /*1e70*/  UISETP.NE.AND UP0, UPT, UR19, 0x5, UPT ;  /* 0x000000051300788c */ /* 0x000fc8000bf05270 */
[----:B------:R-:W-:Y:S02]  /*1e80*/  USEL UR8, URZ, 0x1, UP0 ;  /* 0x000000013f087887 */ /* 0x000fe40008000000 */
[----:B------:R-:W-:Y:S02]  /*1e90*/  USEL UR19, UR19, URZ, UP0 ;  /* 0x0000003f13137287 */ /* 0x000fe40008000000 */
[----:B------:R-:W-:-:S06]  /*1ea0*/  ULOP3.LUT UR8, UR4, UR8, URZ, 0x3c, !UPT ;  /* 0x0000000804087292 */ /* 0x000fcc000f8e3c3f */
[----:B------:R-:W-:Y:S01]  /*1eb0*/  IMAD.U32 R88, RZ, RZ, UR8 ;  /* 0x00000008ff587e24 */ /* 0x000fe2000f8e00ff */
[----:B------:R-:W-:-:S06]  /*1ec0*/  UMOV UR8, 0x1 ;  /* 0x0000000100087882 */ /* 0x000fcc0000000000 */
.L_x_20:
[----:B------:R-:W-:-:S06]  /*1ed0*/  UISETP.GE.AND UP0, UPT, UR14, 0x1, UPT ;  /* 0x000000010e00788c */ /* 0x000fcc000bf06270 */
[----:B------:R-:W-:-:S13]  /*1ee0*/  PLOP3.LUT P0, PT, PT, PT, UP0, 0x80, 0x0 ;  /* 0x000000000000781c */ /* 0x000fda0003f0f008 */
[----:B------:R-:W-:Y:S05]  /*1ef0*/  @!P0 BRA `(.L_x_26) ;  /* 0x0000000400688947 */ /* 0x000fea0003800000 */
[----:B01----:R-:W-:Y:S01]  /*1f00*/  IMAD.U32 R16, RZ, RZ, UR14 ;  /* 0x0000000eff107e24 */ /* 0x003fe2000f8e00ff */
[----:B------:R-:W-:Y:S01]  /*1f10*/  ULDC UR25, c[0x0][0x50c] ;  /* 0x0001430000197ab9 */ /* 0x000fe20000000800 */
[----:B------:R-:W-:-:S07]  /*1f20*/  IMAD.U32 R17, RZ, RZ, UR5 ;  /* 0x00000005ff117e24 */ /* 0x000fce000f8e00ff */
.L_x_34:
[----:B------:R-:W-:-:S13]  /*1f30*/  ISETP.NE.AND P1, PT, R86, 0x3, PT ;  /* 0x000000035600780c */ /* 0x000fda0003f25270 */
[----:B------:R-:W-:Y:S05]  /*1f40*/  @!P1 BRA `(.L_x_27) ;  /* 0x0000000000049947 */ /* 0x000fea0003800000 */
[----:B------:R-:W-:Y:S01]  /*1f50*/  BPT.TRAP 0x1 ;  /* 0x000000040000795c */ /* 0x000fe20000300000 */
.L_x_27:
[----:B------:R-:W-:Y:S01]  /*1f60*/  ULEA UR9, UR19, UR12, 0x3 ;  /* 0x0000000c13097291 */ /* 0x000fe2000f8e183f */
[----:B------:R-:W-:-:S08]  /*1f70*/  SHF.L.U32 R18, R88, 0x1f, RZ ;  /* 0x0000001f58127819 */ /* 0x000fd000000006ff */
[----:B------:R0:W1:Y:S01]  /*1f80*/  SYNCS.PHASECHK.TRANS64.TRYWAIT P0, [UR9], R18 ;  /* 0x00000012ff0075a7 */ /* 0x0000620008000149 */
[----:B------:R-:W-:Y:S05]  /*1f90*/  @!P1 BRA `(.L_x_28) ;  /* 0x0000000000049947 */ /* 0x000fea0003800000 */
[----:B------:R-:W-:Y:S01]  /*1fa0*/  BPT.TRAP 0x1 ;  /* 0x000000040000795c */ /* 0x000fe20000300000 */
.L_x_28:
[----:B-1----:R-:W-:Y:S05]  /*1fb0*/  @P0 BRA `(.L_x_29) ;  /* 0x0000000000080947 */ /* 0x002fea0003800000 */
[----:B------:R-:W1:Y:S02]  /*1fc0*/  SYNCS.PHASECHK.TRANS64.TRYWAIT P0, [UR9], R18 ;  /* 0x00000012ff0075a7 */ /* 0x000e640008000149 */
[----:B-1----:R-:W-:Y:S05]  /*1fd0*/  @!P0 BRA `(.L_x_30) ;  /* 0x0000004800308947 */ /* 0x002fea0003800000 */
.L_x_29:
[----:B------:R-:W-:Y:S01]  /*1fe0*/  UISETP.NE.AND UP0, UPT, UR7, URZ, UPT ;  /* 0x0000003f0700728c */ /* 0x000fe2000bf05270 */
[----:B------:R-:W-:Y:S01]  /*1ff0*/  WARPGROUP.ARRIVE ;  /* 0x00000000000079c5 */ /* 0x000fe20000000000 */
[----:B------:R-:W-:Y:S02]  /*2000*/  ULEA UR10, UR19, UR17, 0x8 ;  /* 0x00000011130a7291 */ /* 0x000fe4000f8e403f */
[----:B------:R-:W-:Y:S01]  /*2010*/  USEL UR8, UR8, URZ, !UP0 ;  /* 0x0000003f08087287 */ /* 0x000fe2000c000000 */
[----:B------:R-:W-:Y:S01]  /*2020*/  UMOV UR9, 0x80000020 ;  /* 0x8000002000097882 */ /* 0x000fe20000000000 */
[----:B------:R-:W-:Y:S02]  /*2030*/  UMOV UR11, 0x80000020 ;  /* 0x80000020000b7882 */ /* 0x000fe40000000000 */
[----:B------:R-:W-:Y:S02]  /*2040*/  UISETP.NE.U32.AND UP0, UPT, UR8, URZ, UPT ;  /* 0x0000003f0800728c */ /* 0x000fe4000bf05070 */
[----:B------:R-:W-:-:S02]  /*2050*/  ULEA UR8, UR19, UR18, 0x8 ;  /* 0x0000001213087291 */ /* 0x000fc4000f8e403f */
[----:B------:R-:W-:-:S07]  /*2060*/  UIADD3 UR6, UR6, 0x2, URZ ;  /* 0x0000000206067890 */ /* 0x000fce000fffe03f */
[----:B------:R-:W-:Y:S01]  /*2070*/  QGMMA.64x64x32.F32.E4M3.E4M3 R24, gdesc[UR8], R24, UP0 ;  /* 0x00e00000081879f3 */ /* 0x000fe2000bf00818 */
[----:B------:R-:W-:Y:S02]  /*2080*/  UIADD3 UR8, UR8, 0x2, URZ ;  /* 0x0000000208087890 */ /* 0x000fe4000fffe03f */
[----:B------:R-:W-:Y:S01]  /*2090*/  UIADD3 UR10, UR10, 0x2, URZ ;  /* 0x000000020a0a7890 */ /* 0x000fe2000fffe03f */
[----:B------:R-:W-:Y:S01]  /*20a0*/  UMOV UR9, 0x80000020 ;  /* 0x8000002000097882 */ /* 0x000fe20000000000 */
[----:B------:R-:W-:Y:S01]  /*20b0*/  UMOV UR11, 0x80000020 ;  /* 0x80000020000b7882 */ /* 0x000fe20000000000 */
[----:B------:R-:W-:-:S04]  /*20c0*/  UISETP.NE.AND UP0, UPT, UR6, UR25, UPT ;  /* 0x000000190600728c */ /* 0x000fc8000bf05270 */
[----:B------:R-:W-:-:S06]  /*20d0*/  USEL UR7, URZ, 0x1, UP0 ;  /* 0x000000013f077887 */ /* 0x000fcc0008000000 */
[----:B------:R-:W-:Y:S01]  /*20e0*/  ISETP.NE.AND P0, PT, RZ, UR7, PT ;  /* 0x00000007ff007c0c */ /* 0x000fe2000bf05270 */
[----:B------:R-:W-:Y:S03]  /*20f0*/  QGMMA.64x64x32.F32.E4M3.E4M3 R24, gdesc[UR8], R24, gsb0 ;  /* 0x00e00000081879f3 */ /* 0x000fe60008000818 */
[----:B------:R-:W-:-:S09]  /*2100*/  WARPGROUP.DEPBAR.LE gsb0, 0x1 ;  /* 0x00008000000079c5 */ /* 0x000fd20000010100 */
[----:B------:R-:W-:Y:S05]  /*2110*/  @!P0 BRA `(.L_x_31) ;  /* 0x0000000000888947 */ /* 0x000fea0003800000 */
[----:B------:R-:W-:Y:S02]  /*2120*/  WARPGROUP.DEPBAR.LE gsb0, 0x0 ;  /* 0x00008000000079c5 */ /* 0x000fe40000010000 */
[----:B------:R-:W-:-:S01]  /*2130*/  FADD R85, R24, R85 ;  /* 0x0000005518557221 */ /* 0x000fc20000000000 */
[----:B------:R-:W-:Y:S01]  /*2140*/  FADD R84, R25, R84 ;  /* 0x0000005419547221 */ /* 0x000fe20000000000 */
        /* <DEDUP_REMOVED lines=30> */
[----:B------:R-:W-:-:S06]  /*2330*/  UMOV UR6, URZ ;  /* 0x0000003f00067c82 */ /* 0x000fcc0008000000 */
.L_x_31:
[----:B------:R-:W-:Y:S05]  /*2340*/  @!P1 BRA `(.L_x_32) ;  /* 0x0000000000049947 */ /* 0x000fea0003800000 */
[----:B------:R-:W-:Y:S01]  /*2350*/  BPT.TRAP 0x1 ;  /* 0x000000040000795c */ /* 0x000fe20000300000 */
.L_x_32:
[----:B------:R-:W-:-:S13]  /*2360*/  ISETP.NE.AND P0, PT, R13, RZ, PT ;  /* 0x000000ff0d00720c */ /* 0x000fda0003f05270 */
[----:B01----:R-:W-:-:S05]  /*2370*/  @P0 LEA R18, R17, UR12, 0x3 ;  /* 0x0000000c11120c11 */ /* 0x003fca000f8e18ff */
[----:B------:R-:W-:-:S05]  /*2380*/  @P0 VIADD R19, R18, 0x28 ;  /* 0x0000002812130836 */ /* 0x000fca0000000000 */
[----:B------:R-:W-:-:S04]  /*2390*/  @P0 PRMT R19, R12, 0x654, R19 ;  /* 0x000006540c130816 */ /* 0x000fc80000000013 */
[----:B------:R0:W-:Y:S01]  /*23a0*/  @P0 SYNCS.ARRIVE.TRANS64.RED.A1T0 RZ, [R19+URZ], RZ ;  /* 0x000000ff13ff09a7 */ /* 0x0001e2000810043f */
[----:B------:R-:W-:-:S13]  /*23b0*/  ISETP.GT.U32.AND P0, PT, R7, 0x1, PT ;  /* 0x000000010700780c */ /* 0x000fda0003f04070 */
[----:B0-----:R-:W-:Y:S05]  /*23c0*/  @P0 BRA `(.L_x_33) ;  /* 0x0000000000040947 */ /* 0x001fea0003800000 */
[----:B------:R-:W-:Y:S01]  /*23d0*/  BPT.TRAP 0x1 ;  /* 0x000000040000795c */ /* 0x000fe20000300000 */
.L_x_33:
[----:B------:R-:W-:Y:S01]  /*23e0*/  UIADD3 UR19, UR19, 0x1, URZ ;  /* 0x0000000113137890 */ /* 0x000fe2000fffe03f */
[C---:B------:R-:W-:Y:S01]  /*23f0*/  ISETP.GT.AND P1, PT, R16.reuse, 0x1, PT ;  /* 0x000000011000780c */ /* 0x040fe20003f24270 */
[----:B------:R-:W-:Y:S02]  /*2400*/  VIADD R17, R17, 0x1 ;  /* 0x0000000111117836 */ /* 0x000fe40000000000 */
[----:B------:R-:W-:Y:S01]  /*2410*/  UISETP.NE.AND UP0, UPT, UR19, 0x5, UPT ;  /* 0x000000051300788c */ /* 0x000fe2000bf05270 */
[----:B------:R-:W-:Y:S02]  /*2420*/  VIADD R16, R16, 0xffffffff ;  /* 0xffffffff10107836 */ /* 0x000fe40000000000 */
[C---:B------:R-:W-:Y:S01]  /*2430*/  ISETP.NE.AND P0, PT, R17.reuse, 0x5, PT ;  /* 0x000000051100780c */ /* 0x040fe20003f05270 */
[----:B------:R-:W-:Y:S02]  /*2440*/  USEL UR8, URZ, 0x1, UP0 ;  /* 0x000000013f087887 */ /* 0x000fe40008000000 */
[----:B------:R-:W-:Y:S01]  /*2450*/  USEL UR19, UR19, URZ, UP0 ;  /* 0x0000003f13137287 */ /* 0x000fe20008000000 */
[----:B------:R-:W-:-:S03]  /*2460*/  SEL R17, R17, RZ, P0 ;  /* 0x000000ff11117207 */ /* 0x000fc60000000000 */
[----:B------:R-:W-:Y:S01]  /*2470*/  LOP3.LUT R88, R88, UR8, RZ, 0x3c, !PT ;  /* 0x0000000858587c12 */ /* 0x000fe2000f8e3cff */
[----:B------:R-:W-:Y:S01]  /*2480*/  UMOV UR8, 0x1 ;  /* 0x0000000100087882 */ /* 0x000fe20000000000 */
[----:B------:R-:W-:Y:S06]  /*2490*/  @P1 BRA `(.L_x_34) ;  /* 0xfffffff800a41947 */ /* 0x000fec000383ffff */
.L_x_26:
[----:B------:R-:W-:Y:S01]  /*24a0*/  UISETP.NE.AND UP0, UPT, UR6, URZ, UPT ;  /* 0x0000003f0600728c */ /* 0x000fe2000bf05270 */
[----:B01----:R-:W0:Y:S01]  /*24b0*/  LDC R16, c[0x0][0x28c] ;  /* 0x0000a300ff107b82 */ /* 0x003e220000000800 */
[----:B------:R-:W-:Y:S02]  /*24c0*/  IMAD.U32 R17, RZ, RZ, UR24 ;  /* 0x00000018ff117e24 */ /* 0x000fe4000f8e00ff */
[----:B------:R-:W-:-:S06]  /*24d0*/  USEL UR6, URZ, 0x1, !UP0 ;  /* 0x000000013f067887 */ /* 0x000fcc000c000000 */
[----:B------:R-:W-:-:S13]  /*24e0*/  ISETP.NE.AND P0, PT, RZ, UR6, PT ;  /* 0x00000006ff007c0c */ /* 0x000fda000bf05270 */
[----:B------:R-:W-:Y:S05]  /*24f0*/  @!P0 BRA `(.L_x_35) ;  /* 0x0000000000848947 */ /* 0x000fea0003800000 */
[----:B------:R-:W-:Y:S02]  /*2500*/  WARPGROUP.DEPBAR.LE gsb0, 0x0 ;  /* 0x00008000000079c5 */ /* 0x000fe40000010000 */
[----:B------:R-:W-:Y:S01]  /*2510*/  FADD R85, R24, R85 ;  /* 0x0000005518557221 */ /* 0x000fe20000000000 */
        /* <DEDUP_REMOVED lines=30> */
[----:B------:R-:W-:-:S07]  /*2700*/  FADD R22, R22, R55 ;  /* 0x0000003716167221 */ /* 0x000fce0000000000 */
.L_x_35:
[----:B0-----:R-:W-:Y:S01]  /*2710*/  ISETP.GE.AND P0, PT, R16, 0x1, PT ;  /* 0x000000011000780c */ /* 0x001fe20003f06270 */
[----:B------:R0:W-:Y:S01]  /*2720*/  SYNCS.ARRIVE.TRANS64.A1T0 RZ, [R17+UR23], RZ ;  /* 0x000000ff11ff79a7 */ /* 0x0001e20008100017 */
[----:B------:R-:W-:-:S11]  /*2730*/  WARPGROUP.DEPBAR.LE gsb0, 0x0 ;  /* 0x00008000000079c5 */ /* 0x000fd60000010000 */
[----:B------:R-:W-:Y:S05]  /*2740*/  @!P0 BRA `(.L_x_36) ;  /* 0x0000000000488947 */ /* 0x000fea0003800000 */
[----:B------:R-:W-:-:S13]  /*2750*/  ISETP.NE.AND P0, PT, R86, 0x3, PT ;  /* 0x000000035600780c */ /* 0x000fda0003f05270 */
[----:B------:R-:W-:Y:S05]  /*2760*/  @!P0 BRA `(.L_x_37) ;  /* 0x0000000000048947 */ /* 0x000fea0003800000 */
[----:B------:R-:W-:Y:S01]  /*2770*/  BPT.TRAP 0x1 ;  /* 0x000000040000795c */ /* 0x000fe20000300000 */
.L_x_37:
[----:B------:R-:W-:-:S13]  /*2780*/  ISETP.NE.AND P0, PT, R13, RZ, PT ;  /* 0x000000ff0d00720c */ /* 0x000fda0003f05270 */
[----:B------:R-:W-:-:S05]  /*2790*/  VOTEU.ANY UP0, P0 ;  /* 0x00000000003f7886 */ /* 0x000fca0000000100 */
[----:B------:R-:W-:-:S06]  /*27a0*/  @UP0 UIADD3 UR6, UR14, UR5, URZ ;  /* 0x000000050e060290 */ /* 0x000fcc000fffe03f */
[----:B------:R-:W-:Y:S02]  /*27b0*/  IMAD.U32 R16, RZ, RZ, UR6 ;  /* 0x00000006ff107e24 */ /* 0x000fe4000f8e00ff */
[----:B------:R-:W-:Y:S02]  /*27c0*/  IMAD.U32 R19, RZ, RZ, UR6 ;  /* 0x00000006ff137e24 */ /* 0x000fe4000f8e00ff */
[----:B0-----:R-:W-:-:S05]  /*27d0*/  @P0 IMAD.WIDE.U32 R16, R16, -0x33333333, RZ ;  /* 0xcccccccd10100825 */ /* 0x001fca00078e00ff */
[----:B------:R-:W-:-:S05]  /*27e0*/  @P0 SHF.R.U32.HI R16, RZ, 0x2, R17 ;  /* 0x00000002ff100819 */ /* 0x000fca0000011611 */
[----:B------:R-:W-:-:S05]  /*27f0*/  @P0 IMAD R16, R16, -0x5, R19 ;  /* 0xfffffffb10100824 */ /* 0x000fca00078e0213 */
[----:B------:R-:W-:-:S05]  /*2800*/  @P0 LEA R16, R16, UR12, 0x3 ;  /* 0x0000000c10100c11 */ /* 0x000fca000f8e18ff */
[----:B------:R-:W-:-:S05]  /*2810*/  @P0 VIADD R17, R16, 0x28 ;  /* 0x0000002810110836 */ /* 0x000fca0000000000 */
[----:B------:R-:W-:-:S04]  /*2820*/  @P0 PRMT R17, R12, 0x654, R17 ;  /* 0x000006540c110816 */ /* 0x000fc80000000011 */
[----:B------:R1:W-:Y:S01]  /*2830*/  @P0 SYNCS.ARRIVE.TRANS64.RED.A1T0 RZ, [R17+URZ], RZ ;  /* 0x000000ff11ff09a7 */ /* 0x0003e2000810043f */
[----:B------:R-:W-:-:S13]  /*2840*/  ISETP.GT.U32.AND P0, PT, R7, 0x1, PT ;  /* 0x000000010700780c */ /* 0x000fda0003f04070 */
[----:B-1----:R-:W-:Y:S05]  /*2850*/  @P0 BRA `(.L_x_36) ;  /* 0x0000000000040947 */ /* 0x002fea0003800000 */
[----:B------:R-:W-:Y:S01]  /*2860*/  BPT.TRAP 0x1 ;  /* 0x000000040000795c */ /* 0x000fe20000300000 */
.L_x_36:
[----:B------:R-:W-:Y:S01]  /*2870*/  SHF.L.U32 R16, R87, 0x1f, RZ ;  /* 0x0000001f57107819 */ /* 0x000fe200000006ff */
[----:B------:R-:W-:Y:S01]  /*2880*/  UIADD3 UR5, UR22, UR5, URZ ;  /* 0x0000000516057290 */ /* 0x000fe2000fffe03f */
[----:B------:R-:W1:Y:S01]  /*2890*/  LDC R31, c[0x0][0x288] ;  /* 0x0000a200ff1f7b82 */ /* 0x000e620000000800 */
[----:B------:R-:W-:Y:S01]  /*28a0*/  UISETP.GE.U32.AND UP1, UPT, UR22, 0x5, UPT ;  /* 0x000000051600788c */ /* 0x000fe2000bf26070 */
[----:B------:R-:W-:Y:S01]  /*28b0*/  IMAD.SHL.U32 R24, R20, 0x2, RZ ;  /* 0x0000000214187824 */ /* 0x000fe200078e00ff */
[----:B------:R-:W-:Y:S02]  /*28c0*/  UISETP.GT.U32.AND UP0, UPT, UR5, 0x4, UPT ;  /* 0x000000040500788c */ /* 0x000fe4000bf04070 */
[----:B------:R-:W-:Y:S02]  /*28d0*/  UIMAD.WIDE.U32 UR6, UR5, -0x33333333, URZ ;  /* 0xcccccccd050678a5 */ /* 0x000fe4000f8e003f */
[----:B------:R-:W-:Y:S01]  /*28e0*/  UISETP.LT.U32.AND UP0, UPT, UR22, 0x5, UP0 ;  /* 0x000000051600788c */ /* 0x000fe20008701070 */
[----:B------:R-:W4:Y:S01]  /*28f0*/  SYNCS.PHASECHK.TRANS64.TRYWAIT P0, [UR15+0x8], R16 ;  /* 0x00000810ff0075a7 */ /* 0x000f22000800014f */
[----:B------:R-:W-:Y:S01]  /*2900*/  USHF.R.U32.HI UR6, URZ, 0x2, UR7 ;  /* 0x000000023f067899 */ /* 0x000fe20008011607 */
[----:B------:R-:W-:Y:S01]  /*2910*/  SHF.R.S32.HI R25, RZ, 0x1f, R24 ;  /* 0x0000001fff197819 */ /* 0x000fe20000011418 */
[----:B------:R-:W-:-:S02]  /*2920*/  USEL UR8, URZ, 0x1, !UP0 ;  /* 0x000000013f087887 */ /* 0x000fc4000c000000 */
[----:B------:R-:W-:Y:S02]  /*2930*/  UIMAD UR5, UR6, -0x5, UR5 ;  /* 0xfffffffb060578a4 */ /* 0x000fe4000f8e0205 */
[----:B------:R-:W-:-:S04]  /*2940*/  ULOP3.LUT UR4, UR4, UR8, URZ, 0x3c, !UPT ;  /* 0x0000000804047292 */ /* 0x000fc8000f8e3c3f */
[----:B------:R-:W-:Y:S01]  /*2950*/  @UP1 ULOP3.LUT UR4, UR4, 0x1, UR6, 0x78, !UPT ;  /* 0x0000000104041892 */ /* 0x000fe2000f8e7806 */
[----:B-1--4-:R-:W-:Y:S11]  /*2960*/  @!P0 BRA `(.L_x_38) ;  /* 0x0000003c00e48947 */ /* 0x012ff60003800000 */
.L_x_133:
[----:B------:R-:W-:Y:S01]  /*2970*/  IMAD.SHL.U32 R33, R4, 0x40, RZ ;  /* 0x0000004004217824 */ /* 0x000fe200078e00ff */
[----:B------:R-:W-:Y:S01]  /*2980*/  ULDC UR8, c[0x0][0x284] ;  /* 0x0000a10000087ab9 */ /* 0x000fe20000000800 */
[----:B------:R-:W-:Y:S01]  /*2990*/  IMAD.SHL.U32 R4, R6, 0x40, RZ ;  /* 0x0000004006047824 */ /* 0x000fe200078e00ff */
[----:B------:R-:W-:Y:S01]  /*29a0*/  SHF.R.S32.HI R32, RZ, 0x1f, R5 ;  /* 0x0000001fff207819 */ /* 0x000fe20000011405 */
[----:B------:R-:W-:Y:S01]  /*29b0*/  ULDC.64 UR6, c[0x0][0x5d0] ;  /* 0x0001740000067ab9 */ /* 0x000fe20000000a00 */
[----:B------:R-:W-:Y:S01]  /*29c0*/  SHF.R.S32.HI R30, RZ, 0x1f, R33 ;  /* 0x0000001fff1e7819 */ /* 0x000fe20000011421 */
[----:B0-----:R-:W-:Y:S01]  /*29d0*/  IMAD.WIDE.U32 R16, R5, UR6, R24 ;  /* 0x0000000605107c25 */ /* 0x001fe2000f8e0018 */
[----:B------:R-:W-:-:S03]  /*29e0*/  ISETP.GE.AND P0, PT, R4, UR8, PT ;  /* 0x0000000804007c0c */ /* 0x000fc6000bf06270 */
[----:B------:R-:W-:Y:S01]  /*29f0*/  IMAD R18, R32, UR6, RZ ;  /* 0x0000000620127c24 */ /* 0x000fe2000f8e02ff */
[C---:B------:R-:W-:Y:S02]  /*2a00*/  ISETP.GE.OR P0, PT, R33.reuse, R31, P0 ;  /* 0x0000001f2100720c */ /* 0x040fe40000706670 */
[----:B------:R-:W-:Y:S01]  /*2a10*/  IADD3 R16, P1, R33, R16, RZ ;  /* 0x0000001021107210 */ /* 0x000fe20007f3e0ff */
[----:B------:R-:W-:-:S05]  /*2a20*/  IMAD R19, R5, UR7, R18 ;  /* 0x0000000705137c24 */ /* 0x000fca000f8e0212 */
[----:B------:R-:W-:-:S05]  /*2a30*/  IADD3.X R17, R30, R17, R19, P1, !PT ;  /* 0x000000111e117210 */ /* 0x000fca0000ffe413 */
[----:B------:R-:W-:Y:S05]  /*2a40*/  @P0 BRA `(.L_x_39) ;  /* 0x0000002400a80947 */ /* 0x000fea0003800000 */
[----:B------:R-:W0:Y:S01]  /*2a50*/  LDC.64 R26, c[0x0][0x5c8] ;  /* 0x00017200ff1a7b82 */ /* 0x000e220000000a00 */
[----:B------:R-:W-:Y:S01]  /*2a60*/  IMAD.WIDE R28, R6, 0x40, R10 ;  /* 0x00000040061c7825 */ /* 0x000fe200078e020a */
[----:B------:R-:W-:Y:S01]  /*2a70*/  ULDC.64 UR6, c[0x0][0x5c0] ;  /* 0x0001700000067ab9 */ /* 0x000fe20000000a00 */
[----:B------:R-:W-:Y:S02]  /*2a80*/  BSSY B0, `(.L_x_39) ;  /* 0x0000266000007945 */ /* 0x000fe40003800000 */
[-C--:B0-----:R-:W-:Y:S02]  /*2a90*/  IMAD R6, R29, R26.reuse, RZ ;  /* 0x0000001a1d067224 */ /* 0x081fe400078e02ff */
[----:B------:R-:W-:-:S04]  /*2aa0*/  IMAD.WIDE.U32 R16, R28, R26, R16 ;  /* 0x0000001a1c107225 */ /* 0x000fc800078e0010 */
[----:B------:R-:W-:Y:S01]  /*2ab0*/  IMAD R19, R28, R27, R6 ;  /* 0x0000001b1c137224 */ /* 0x000fe200078e0206 */
[----:B------:R-:W-:Y:S02]  /*2ac0*/  LEA R18, P0, R26, R16, 0x3 ;  /* 0x000000101a127211 */ /* 0x000fe400078018ff */
[----:B------:R-:W-:Y:S01]  /*2ad0*/  IADD3 R16, P1, R16, UR6, RZ ;  /* 0x0000000610107c10 */ /* 0x000fe2000ff3e0ff */
[----:B------:R-:W-:Y:S01]  /*2ae0*/  IMAD.IADD R19, R17, 0x1, R19 ;  /* 0x0000000111137824 */ /* 0x000fe200078e0213 */
[----:B------:R-:W-:-:S04]  /*2af0*/  IADD3 R18, P2, R18, UR6, RZ ;  /* 0x0000000612127c10 */ /* 0x000fc8000ff5e0ff */
[----:B------:R-:W-:Y:S01]  /*2b00*/  LEA.HI.X R6, R26, R19, R27, 0x3, P0 ;  /* 0x000000131a067211 */ /* 0x000fe200000f1c1b */
[----:B------:R-:W-:Y:S01]  /*2b10*/  IMAD R26, R20, -0x2, R31 ;  /* 0xfffffffe141a7824 */ /* 0x000fe200078e021f */
[----:B---3-5:R-:W-:Y:S02]  /*2b20*/  FSETP.NEU.AND P0, PT, R15, RZ, PT ;  /* 0x000000ff0f00720b */ /* 0x028fe40003f0d000 */
[----:B------:R-:W-:Y:S01]  /*2b30*/  IADD3.X R17, R19, UR7, RZ, P1, !PT ;  /* 0x0000000713117c10 */ /* 0x000fe20008ffe4ff */
[----:B------:R-:W-:Y:S01]  /*2b40*/  IMAD.IADD R26, R26, 0x1, -R33 ;  /* 0x000000011a1a7824 */ /* 0x000fe200078e0a21 */
[----:B------:R-:W-:Y:S01]  /*2b50*/  IADD3.X R19, R6, UR7, RZ, P2, !PT ;  /* 0x0000000706137c10 */ /* 0x000fe200097fe4ff */
[----:B------:R-:W-:-:S08]  /*2b60*/  IMAD.IADD R6, R21, 0x1, -R4 ;  /* 0x0000000115067824 */ /* 0x000fd000078e0a04 */
[----:B------:R-:W-:Y:S05]  /*2b70*/  @!P0 BRA `(.L_x_40) ;  /* 0x0000001c00188947 */ /* 0x000fea0003800000 */
[----:B------:R-:W-:Y:S01]  /*2b80*/  ULDC.64 UR6, c[0x0][0x5b8] ;  /* 0x00016e0000067ab9 */ /* 0x000fe20000000a00 */
[----:B------:R-:W-:Y:S01]  /*2b90*/  ULDC.64 UR8, c[0x0][0x5a8] ;  /* 0x00016a0000087ab9 */ /* 0x000fe20000000a00 */
[----:B------:R-:W-:Y:S01]  /*2ba0*/  IMAD.WIDE.U32 R24, R5, UR6, R24 ;  /* 0x0000000605187c25 */ /* 0x000fe2000f8e0018 */
[----:B------:R-:W-:Y:S03]  /*2bb0*/  BSSY B1, `(.L_x_41) ;  /* 0x0000010000017945 */ /* 0x000fe60003800000 */
[----:B------:R-:W-:Y:S01]  /*2bc0*/  IMAD R4, R32, UR6, RZ ;  /* 0x0000000620047c24 */ /* 0x000fe2000f8e02ff */
[----:B------:R-:W-:-:S03]  /*2bd0*/  IADD3 R24, P0, R33, R24, RZ ;  /* 0x0000001821187210 */ /* 0x000fc60007f1e0ff */
[----:B------:R-:W-:Y:S01]  /*2be0*/  IMAD R5, R5, UR7, R4 ;  /* 0x0000000705057c24 */ /* 0x000fe2000f8e0204 */
[----:B------:R-:W-:Y:S02]  /*2bf0*/  ULDC.64 UR6, c[0x0][0x5b0] ;  /* 0x00016c0000067ab9 */ /* 0x000fe40000000a00 */
[----:B------:R-:W-:Y:S02]  /*2c00*/  IMAD R27, R29, UR6, RZ ;  /* 0x000000061d1b7c24 */ /* 0x000fe4000f8e02ff */
[----:B------:R-:W-:Y:S02]  /*2c10*/  IADD3.X R25, R30, R25, R5, P0, !PT ;  /* 0x000000191e197210 */ /* 0x000fe400007fe405 */
[----:B------:R-:W-:Y:S01]  /*2c20*/  ISETP.GE.AND P0, PT, R26, 0x1, PT ;  /* 0x000000011a00780c */ /* 0x000fe20003f06270 */
[C---:B------:R-:W-:Y:S02]  /*2c30*/  IMAD R27, R28.reuse, UR7, R27 ;  /* 0x000000071c1b7c24 */ /* 0x040fe4000f8e021b */
[----:B------:R-:W-:Y:S01]  /*2c40*/  IMAD.WIDE.U32 R4, R28, UR6, R24 ;  /* 0x000000061c047c25 */ /* 0x000fe2000f8e0018 */
[----:B------:R-:W-:-:S02]  /*2c50*/  ISETP.LT.OR P3, PT, R6, 0x1, !P0 ;  /* 0x000000010600780c */ /* 0x000fc40004761670 */
[----:B------:R-:W-:-:S04]  /*2c60*/  IADD3 R4, P1, R4, UR8, RZ ;  /* 0x0000000804047c10 */ /* 0x000fc8000ff3e0ff */
[--C-:B------:R-:W-:Y:S02]  /*2c70*/  IADD3.X R5, R5, UR9, R27.reuse, P1, !PT ;  /* 0x0000000905057c10 */ /* 0x100fe40008ffe41b */
[----:B------:R-:W-:-:S05]  /*2c80*/  PRMT R27, RZ, 0x7610, R27 ;  /* 0x00007610ff1b7816 */ /* 0x000fca000000001b */
[----:B------:R-:W-:Y:S05]  /*2c90*/  @P3 BRA `(.L_x_42) ;  /* 0x0000000000043947 */ /* 0x000fea0003800000 */
[----:B------:R0:W5:Y:S02]  /*2ca0*/  LDG.E.U8 R27, desc[UR20][R4.64] ;  /* 0x00000014041b7981 */ /* 0x000164000c1e1100 */
.L_x_42:
[----:B------:R-:W-:Y:S05]  /*2cb0*/  BSYNC B1 ;  /* 0x0000000000017941 */ /* 0x000fea0003800000 */
.L_x_41:
[----:B-----5:R-:W-:Y:S01]  /*2cc0*/  LOP3.LUT R27, R27, 0xff, RZ, 0xc0, !PT ;  /* 0x000000ff1b1b7812 */ /* 0x020fe200078ec0ff */
[----:B------:R-:W-:Y:S01]  /*2cd0*/  BSSY B1, `(.L_x_43) ;  /* 0x000000c000017945 */ /* 0x000fe20003800000 */
[----:B------:R-:W-:Y:S02]  /*2ce0*/  ISETP.GE.AND P1, PT, R26, 0x2, PT ;  /* 0x000000021a00780c */ /* 0x000fe40003f26270 */
[----:B------:R-:W-:Y:S02]  /*2cf0*/  F2FP.F16.E4M3.UNPACK_B R27, R27 ;  /* 0x0000001bff1b723e */ /* 0x000fe400020006ff */
[----:B------:R-:W-:-:S03]  /*2d00*/  ISETP.LT.OR P2, PT, R6, 0x1, !P1 ;  /* 0x000000010600780c */ /* 0x000fc60004f41670 */
[----:B------:R-:W-:Y:S01]  /*2d10*/  HADD2.F32 R30, -RZ, R27.H0_H0 ;  /* 0x2000001bff1e7230 */ /* 0x000fe20000004100 */
[----:B------:R-:W-:-:S04]  /*2d20*/  PRMT R27, RZ, 0x7610, R27 ;  /* 0x00007610ff1b7816 */ /* 0x000fc8000000001b */
[----:B------:R-:W-:-:S04]  /*2d30*/  FMUL R30, R30, R15 ;  /* 0x0000000f1e1e7220 */ /* 0x000fc80000400000 */
[----:B--2---:R-:W-:-:S05]  /*2d40*/  FFMA R30, R85, R14, R30 ;  /* 0x0000000e551e7223 */ /* 0x004fca000000001e */
[----:B------:R-:W-:-:S05]  /*2d50*/  F2FP.SATFINITE.E4M3.F32.PACK_AB_MERGE_C R31, RZ, R30, RZ ;  /* 0x0000001eff1f723e */ /* 0x000fca00048070ff */
[----:B------:R1:W-:Y:S01]  /*2d60*/  @!P3 STG.E.U8 desc[UR20][R16.64], R31 ;  /* 0x0000001f1000b986 */ /* 0x0003e2000c101114 */
[----:B------:R-:W-:Y:S05]  /*2d70*/  @P2 BRA `(.L_x_44) ;  /* 0x0000000000042947 */ /* 0x000fea0003800000 */
[----:B------:R2:W5:Y:S02]  /*2d80*/  LDG.E.U8 R27, desc[UR20][R4.64+0x1] ;  /* 0x00000114041b7981 */ /* 0x000564000c1e1100 */
.L_x_44:
[----:B------:R-:W-:Y:S05]  /*2d90*/  BSYNC B1 ;  /* 0x0000000000017941 */ /* 0x000fea0003800000 */
.L_x_43:
[----:B-----5:R-:W-:Y:S01]  /*2da0*/  LOP3.LUT R27, R27, 0xff, RZ, 0xc0, !PT ;  /* 0x000000ff1b1b7812 */ /* 0x020fe200078ec0ff */
[----:B------:R-:W-:Y:S01]  /*2db0*/  BSSY B1, `(.L_x_45) ;  /* 0x0000012000017945 */ /* 0x000fe20003800000 */
[----:B-1----:R-:W-:Y:S02]  /*2dc0*/  IADD3 R31, P3, R28, 0x8, RZ ;  /* 0x000000081c1f7810 */ /* 0x002fe40007f7e0ff */
[----:B------:R-:W-:Y:S02]  /*2dd0*/  F2FP.F16.E4M3.UNPACK_B R27, R27 ;  /* 0x0000001bff1b723e */ /* 0x000fe400020006ff */
[----:B------:R-:W-:Y:S01]  /*2de0*/  ISETP.LT.OR P0, PT, R6, 0x9, !P0 ;  /* 0x000000090600780c */ /* 0x000fe20004701670 */
[----:B------:R-:W-:Y:S02]  /*2df0*/  IMAD.X R29, RZ, RZ, R29, P3 ;  /* 0x000000ffff1d7224 */ /* 0x000fe400018e061d */
[----:B------:R-:W-:Y:S02]  /*2e00*/  HADD2.F32 R28, -RZ, R27.H0_H0 ;  /* 0x2000001bff1c7230 */ /* 0x000fe40000004100 */
[----:B------:R-:W-:-:S04]  /*2e10*/  IMAD.WIDE.U32 R24, R31, UR6, R24 ;  /* 0x000000061f187c25 */ /* 0x000fc8000f8e0018 */
[----:B------:R-:W-:Y:S01]  /*2e20*/  FMUL R27, R28, R15 ;  /* 0x0000000f1c1b7220 */ /* 0x000fe20000400000 */
[----:B------:R-:W-:Y:S01]  /*2e30*/  IMAD R28, R29, UR6, RZ ;  /* 0x000000061d1c7c24 */ /* 0x000fe2000f8e02ff */
[----:B------:R-:W-:Y:S02]  /*2e40*/  IADD3 R24, P3, R24, UR8, RZ ;  /* 0x0000000818187c10 */ /* 0x000fe4000ff7e0ff */
[----:B------:R-:W-:Y:S01]  /*2e50*/  FFMA R27, R84, R14, R27 ;  /* 0x0000000e541b7223 */ /* 0x000fe2000000001b */
[----:B------:R-:W-:-:S04]  /*2e60*/  IMAD R31, R31, UR7, R28 ;  /* 0x000000071f1f7c24 */ /* 0x000fc8000f8e021c */
[----:B------:R-:W-:Y:S02]  /*2e70*/  F2FP.SATFINITE.E4M3.F32.PACK_AB_MERGE_C R29, RZ, R27, RZ ;  /* 0x0000001bff1d723e */ /* 0x000fe400048070ff */
[----:B------:R-:W-:Y:S02]  /*2e80*/  IADD3.X R25, R25, UR9, R31, P3, !PT ;  /* 0x0000000919197c10 */ /* 0x000fe40009ffe41f */
[----:B------:R-:W-:Y:S01]  /*2e90*/  PRMT R27, RZ, 0x7610, R27 ;  /* 0x00007610ff1b7816 */ /* 0x000fe2000000001b */
[----:B------:R1:W-:Y:S01]  /*2ea0*/  @!P2 STG.E.U8 desc[UR20][R16.64+0x1], R29 ;  /* 0x0000011d1000a986 */ /* 0x0003e2000c101114 */
[----:B------:R-:W-:Y:S05]  /*2eb0*/  @P0 BRA `(.L_x_46) ;  /* 0x0000000000040947 */ /* 0x000fea0003800000 */
[----:B------:R3:W5:Y:S02]  /*2ec0*/  LDG.E.U8 R27, desc[UR20][R24.64] ;  /* 0x00000014181b7981 */ /* 0x000764000c1e1100 */
.L_x_46:
[----:B------:R-:W-:Y:S05]  /*2ed0*/  BSYNC B1 ;  /* 0x0000000000017941 */ /* 0x000fea0003800000 */
.L_x_45:
[----:B-----5:R-:W-:Y:S01]  /*2ee0*/  LOP3.LUT R27, R27, 0xff, RZ, 0xc0, !PT ;  /* 0x000000ff1b1b7812 */ /* 0x020fe200078ec0ff */
[----:B------:R-:W-:Y:S01]  /*2ef0*/  BSSY B1, `(.L_x_47) ;  /* 0x000000b000017945 */ /* 0x000fe20003800000 */
[----:B------:R-:W-:Y:S02]  /*2f00*/  ISETP.LT.OR P1, PT, R6, 0x9, !P1 ;  /* 0x000000090600780c */ /* 0x000fe40004f21670 */
[----:B------:R-:W-:-:S05]  /*2f10*/  F2FP.F16.E4M3.UNPACK_B R27, R27 ;  /* 0x0000001bff1b723e */ /* 0x000fca00020006ff */
[----:B------:R-:W-:Y:S01]  /*2f20*/  HADD2.F32 R28, -RZ, R27.H0_H0 ;  /* 0x2000001bff1c7230 */ /* 0x000fe20000004100 */
[----:B------:R-:W-:-:S04]  /*2f30*/  PRMT R27, RZ, 0x7610, R27 ;  /* 0x00007610ff1b7816 */ /* 0x000fc8000000001b */
[----:B------:R-:W-:-:S04]  /*2f40*/  FMUL R28, R28, R15 ;  /* 0x0000000f1c1c7220 */ /* 0x000fc80000400000 */
[----:B------:R-:W-:-:S05]  /*2f50*/  FFMA R28, R83, R14, R28 ;  /* 0x0000000e531c7223 */ /* 0x000fca000000001c */
[----:B-1----:R-:W-:-:S05]  /*2f60*/  F2FP.SATFINITE.E4M3.F32.PACK_AB_MERGE_C R29, RZ, R28, RZ ;  /* 0x0000001cff1d723e */ /* 0x002fca00048070ff */
[----:B------:R1:W-:Y:S01]  /*2f70*/  @!P0 STG.E.U8 desc[UR20][R18.64], R29 ;  /* 0x0000001d12008986 */ /* 0x0003e2000c101114 */
[----:B------:R-:W-:Y:S05]  /*2f80*/  @P1 BRA `(.L_x_48) ;  /* 0x0000000000041947 */ /* 0x000fea0003800000 */
[----:B------:R4:W5:Y:S02]  /*2f90*/  LDG.E.U8 R27, desc[UR20][R24.64+0x1] ;  /* 0x00000114181b7981 */ /* 0x000964000c1e1100 */
.L_x_48:
[----:B------:R-:W-:Y:S05]  /*2fa0*/  BSYNC B1 ;  /* 0x0000000000017941 */ /* 0x000fea0003800000 */
.L_x_47:
[----:B-----5:R-:W-:Y:S01]  /*2fb0*/  LOP3.LUT R27, R27, 0xff, RZ, 0xc0, !PT ;  /* 0x000000ff1b1b7812 */ /* 0x020fe200078ec0ff */
[----:B------:R-:W-:Y:S01]  /*2fc0*/  BSSY B1, `(.L_x_49) ;  /* 0x000000c000017945 */ /* 0x000fe20003800000 */
[----:B------:R-:W-:Y:S02]  /*2fd0*/  ISETP.GE.AND P0, PT, R26, 0x9, PT ;  /* 0x000000091a00780c */ /* 0x000fe40003f06270 */
[----:B------:R-:W-:Y:S02]  /*2fe0*/  F2FP.F16.E4M3.UNPACK_B R27, R27 ;  /* 0x0000001bff1b723e */ /* 0x000fe400020006ff */
[----:B------:R-:W-:-:S03]  /*2ff0*/  ISETP.LT.OR P2, PT, R6, 0x1, !P0 ;  /* 0x000000010600780c */ /* 0x000fc60004741670 */
[----:B------:R-:W-:-:S05]  /*3000*/  HADD2.F32 R28, -RZ, R27.H0_H0 ;  /* 0x2000001bff1c7230 */ /* 0x000fca0000004100 */
[----:B------:R-:W-:-:S04]  /*3010*/  FMUL R27, R28, R15 ;  /* 0x0000000f1c1b7220 */ /* 0x000fc80000400000 */
[----:B------:R-:W-:-:S05]  /*3020*/  FFMA R27, R82, R14, R27 ;  /* 0x0000000e521b7223 */ /* 0x000fca000000001b */
[----:B-1----:R-:W-:Y:S02]  /*3030*/  F2FP.SATFINITE.E4M3.F32.PACK_AB_MERGE_C R29, RZ, R27, RZ ;  /* 0x0000001bff1d723e */ /* 0x002fe400048070ff */
[----:B------:R-:W-:-:S03]  /*3040*/  PRMT R27, RZ, 0x7610, R27 ;  /* 0x00007610ff1b7816 */ /* 0x000fc6000000001b */
[----:B------:R1:W-:Y:S01]  /*3050*/  @!P1 STG.E.U8 desc[UR20][R18.64+0x1], R29 ;  /* 0x0000011d12009986 */ /* 0x0003e2000c101114 */
[----:B------:R-:W-:Y:S05]  /*3060*/  @P2 BRA `(.L_x_50) ;  /* 0x0000000000042947 */ /* 0x000fea0003800000 */
[----:B------:R0:W5:Y:S02]  /*3070*/  LDG.E.U8 R27, desc[UR20][R4.64+0x8] ;  /* 0x00000814041b7981 */ /* 0x000164000c1e1100 */
.L_x_50:
[----:B------:R-:W-:Y:S05]  /*3080*/  BSYNC B1 ;  /* 0x0000000000017941 */ /* 0x000fea0003800000 */
.L_x_49:
        /* <DEDUP_REMOVED lines=13> */
.L_x_52:
[----:B------:R-:W-:Y:S05]  /*3160*/  BSYNC B1 ;  /* 0x0000000000017941 */ /* 0x000fea0003800000 */
.L_x_51:
[----:B-----5:R-:W-:Y:S01]  /*3170*/  LOP3.LUT R27, R27, 0xff, RZ, 0xc0, !PT ;  /* 0x000000ff1b1b7812 */ /* 0x020fe200078ec0ff */
[----:B------:R-:W-:Y:S01]  /*3180*/  BSSY B1, `(.L_x_53) ;  /* 0x000000b000017945 */ /* 0x000fe20003800000 */
[----:B------:R-:W-:Y:S02]  /*3190*/  ISETP.LT.OR P0, PT, R6, 0x9, !P0 ;  /* 0x000000090600780c */ /* 0x000fe40004701670 */
[----:B------:R-:W-:-:S05]  /*31a0*/  F2FP.F16.E4M3.UNPACK_B R27, R27 ;  /* 0x0000001bff1b723e */ /* 0x000fca00020006ff */
        /* <DEDUP_REMOVED lines=8> */
.L_x_54:
[----:B------:R-:W-:Y:S05]  /*3230*/  BSYNC B1 ;  /* 0x0000000000017941 */ /* 0x000fea0003800000 */
.L_x_53:
        /* <DEDUP_REMOVED lines=12> */
.L_x_56:
[----:B------:R-:W-:Y:S05]  /*3300*/  BSYNC B1 ;  /* 0x0000000000017941 */ /* 0x000fea0003800000 */
.L_x_55:
        /* <DEDUP_REMOVED lines=13> */
.L_x_58:
[----:B------:R-:W-:Y:S05]  /*33e0*/  BSYNC B1 ;  /* 0x0000000000017941 */ /* 0x000fea0003800000 */
.L_x_57:
        /* <DEDUP_REMOVED lines=13> */
.L_x_60:
[----:B------:R-:W-:Y:S05]  /*34c0*/  BSYNC B1 ;  /* 0x0000000000017941 */ /* 0x000fea0003800000 */
.L_x_59:
        /* <DEDUP_REMOVED lines=12> */
.L_x_62:
[----:B------:R-:W-:Y:S05]  /*3590*/  BSYNC B1 ;  /* 0x0000000000017941 */ /* 0x000fea0003800000 */
.L_x_61:
        /* <DEDUP_REMOVED lines=12> */
.L_x_64:
[----:B------:R-:W-:Y:S05]  /*3660*/  BSYNC B1 ;  /* 0x0000000000017941 */ /* 0x000fea0003800000 */
.L_x_63:
        /* <DEDUP_REMOVED lines=13> */
.L_x_66:
[----:B------:R-:W-:Y:S05]  /*3740*/  BSYNC B1 ;  /* 0x0000000000017941 */ /* 0x000fea0003800000 */
.L_x_65:
        /* <DEDUP_REMOVED lines=13> */
.L_x_68:
[----:B------:R-:W-:Y:S05]  /*3820*/  BSYNC B1 ;  /* 0x0000000000017941 */ /* 0x000fea0003800000 */
.L_x_67:
        /* <DEDUP_REMOVED lines=12> */
.L_x_70:
[----:B------:R-:W-:Y:S05]  /*38f0*/  BSYNC B1 ;  /* 0x0000000000017941 */ /* 0x000fea0003800000 */
.L_x_69:
        /* <DEDUP_REMOVED lines=12> */
.L_x_72:
[----:B------:R-:W-:Y:S05]  /*39c0*/  BSYNC B1 ;  /* 0x0000000000017941 */ /* 0x000fea0003800000 */
.L_x_71:
        /* <DEDUP_REMOVED lines=13> */
.L_x_74:
[----:B------:R-:W-:Y:S05]  /*3aa0*/  BSYNC B1 ;  /* 0x0000000000017941 */ /* 0x000fea0003800000 */
.L_x_73:
        /* <DEDUP_REMOVED lines=13> */
.L_x_76:
[----:B------:R-:W-:Y:S05]  /*3b80*/  BSYNC B1 ;  /* 0x0000000000017941 */ /* 0x000fea0003800000 */
.L_x_75:
        /* <DEDUP_REMOVED lines=12> */
.L_x_78:
[----:B------:R-:W-:Y:S05]  /*3c50*/  BSYNC B1 ;  /* 0x0000000000017941 */ /* 0x000fea0003800000 */
.L_x_77:
        /* <DEDUP_REMOVED lines=12> */
.L_x_80:
[----:B------:R-:W-:Y:S05]  /*3d20*/  BSYNC B1 ;  /* 0x0000000000017941 */ /* 0x000fea0003800000 */
.L_x_79:
        /* <DEDUP_REMOVED lines=13> */
.L_x_82:
[----:B------:R-:W-:Y:S05]  /*3e00*/  BSYNC B1 ;  /* 0x0000000000017941 */ /* 0x000fea0003800000 */
.L_x_81:
        /* <DEDUP_REMOVED lines=13> */
.L_x_84:
[----:B------:R-:W-:Y:S05]  /*3ee0*/  BSYNC B1 ;  /* 0x0000000000017941 */ /* 0x000fea0003800000 */
.L_x_83:
        /* <DEDUP_REMOVED lines=12> */
.L_x_86:
[----:B------:R-:W-:Y:S05]  /*3fb0*/  BSYNC B1 ;  /* 0x0000000000017941 */ /* 0x000fea0003800000 */
.L_x_85:
        /* <DEDUP_REMOVED lines=12> */
.L_x_88:
[----:B------:R-:W-:Y:S05]  /*4080*/  BSYNC B1 ;  /* 0x0000000000017941 */ /* 0x000fea0003800000 */
.L_x_87:
        /* <DEDUP_REMOVED lines=13> */
.L_x_90:
[----:B------:R-:W-:Y:S05]  /*4160*/  BSYNC B1 ;  /* 0x0000000000017941 */ /* 0x000fea0003800000 */
.L_x_89:
        /* <DEDUP_REMOVED lines=13> */
.L_x_92:
[----:B------:R-:W-:Y:S05]  /*4240*/  BSYNC B1 ;  /* 0x0000000000017941 */ /* 0x000fea0003800000 */
.L_x_91:
        /* <DEDUP_REMOVED lines=12> */
.L_x_94:
[----:B------:R-:W-:Y:S05]  /*4310*/  BSYNC B1 ;  /* 0x0000000000017941 */ /* 0x000fea0003800000 */
.L_x_93:
        /* <DEDUP_REMOVED lines=12> */
.L_x_96:
[----:B------:R-:W-:Y:S05]  /*43e0*/  BSYNC B1 ;  /* 0x0000000000017941 */ /* 0x000fea0003800000 */
.L_x_95:
        /* <DEDUP_REMOVED lines=13> */
.L_x_98:
[----:B------:R-:W-:Y:S05]  /*44c0*/  BSYNC B1 ;  /* 0x0000000000017941 */ /* 0x000fea0003800000 */
.L_x_97:
[----:B-----5:R-:W-:Y:S01]  /*44d0*/  LOP3.LUT R27, R27, 0xff, RZ, 0xc0, !PT ;  /* 0x000000ff1b1b7812 */ /* 0x020fe200078ec0ff */
[----:B------:R-:W-:Y:S01]  /*44e0*/  BSSY B1, `(.L_x_99) ;  /* 0x000000c000017945 */ /* 0x000fe20003800000 */
[----:B------:R-:W-:Y:S02]  /*44f0*/  ISETP.GE.AND P1, PT, R26, 0x3a, PT ;  /* 0x0000003a1a00780c */ /* 0x000fe40003f26270 */
[----:B------:R-:W-:Y:S02]  /*4500*/  F2FP.F16.E4M3.UNPACK_B R27, R27 ;  /* 0x0000001bff1b723e */ /* 0x000fe400020006ff */
[----:B------:R-:W-:Y:S02]  /*4510*/  ISETP.LT.OR P3, PT, R6, 0x1, !P1 ;  /* 0x000000010600780c */ /* 0x000fe40004f61670 */
[----:B------:R-:W-:Y:S01]  /*4520*/  PRMT R26, RZ, 0x7610, R26 ;  /* 0x00007610ff1a7816 */ /* 0x000fe2000000001a */
[----:B------:R-:W-:-:S05]  /*4530*/  HADD2.F32 R28, -RZ, R27.H0_H0 ;  /* 0x2000001bff1c7230 */ /* 0x000fca0000004100 */
[----:B------:R-:W-:-:S04]  /*4540*/  FMUL R28, R28, R15 ;  /* 0x0000000f1c1c7220 */ /* 0x000fc80000400000 */
[----:B------:R-:W-:-:S05]  /*4550*/  FFMA R28, R57, R14, R28 ;  /* 0x0000000e391c7223 */ /* 0x000fca000000001c */
[----:B------:R-:W-:-:S05]  /*4560*/  F2FP.SATFINITE.E4M3.F32.PACK_AB_MERGE_C R27, RZ, R28, RZ ;  /* 0x0000001cff1b723e */ /* 0x000fca00048070ff */
[----:B------:R0:W-:Y:S01]  /*4570*/  @!P2 STG.E.U8 desc[UR20][R16.64+0x38], R27 ;  /* 0x0000381b1000a986 */ /* 0x0001e2000c101114 */
[----:B------:R-:W-:Y:S05]  /*4580*/  @P3 BRA `(.L_x_100) ;  /* 0x0000000000043947 */ /* 0x000fea0003800000 */
[----:B------:R0:W5:Y:S02]  /*4590*/  LDG.E.U8 R26, desc[UR20][R4.64+0x39] ;  /* 0x00003914041a7981 */ /* 0x000164000c1e1100 */
.L_x_100:
[----:B------:R-:W-:Y:S05]  /*45a0*/  BSYNC B1 ;  /* 0x0000000000017941 */ /* 0x000fea0003800000 */
.L_x_99:
[----:B-----5:R-:W-:Y:S01]  /*45b0*/  LOP3.LUT R26, R26, 0xff, RZ, 0xc0, !PT ;  /* 0x000000ff1a1a7812 */ /* 0x020fe200078ec0ff */
[----:B------:R-:W-:Y:S01]  /*45c0*/  BSSY B1, `(.L_x_101) ;  /* 0x000000b000017945 */ /* 0x000fe20003800000 */
[----:B------:R-:W-:Y:S02]  /*45d0*/  ISETP.LT.OR P0, PT, R6, 0x9, !P0 ;  /* 0x000000090600780c */ /* 0x000fe40004701670 */
[----:B------:R-:W-:Y:S02]  /*45e0*/  F2FP.F16.E4M3.UNPACK_B R26, R26 ;  /* 0x0000001aff1a723e */ /* 0x000fe400020006ff */
[----:B0-2---:R-:W-:-:S03]  /*45f0*/  PRMT R4, RZ, 0x7610, R4 ;  /* 0x00007610ff047816 */ /* 0x005fc60000000004 */
[----:B------:R-:W-:-:S05]  /*4600*/  HADD2.F32 R26, -RZ, R26.H0_H0 ;  /* 0x2000001aff1a7230 */ /* 0x000fca0000004100 */
[----:B------:R-:W-:-:S04]  /*4610*/  FMUL R5, R26, R15 ;  /* 0x0000000f1a057220 */ /* 0x000fc80000400000 */
[----:B------:R-:W-:-:S05]  /*4620*/  FFMA R5, R56, R14, R5 ;  /* 0x0000000e38057223 */ /* 0x000fca0000000005 */
[----:B------:R-:W-:-:S05]  /*4630*/  F2FP.SATFINITE.E4M3.F32.PACK_AB_MERGE_C R5, RZ, R5, RZ ;  /* 0x00000005ff05723e */ /* 0x000fca00048070ff */
[----:B------:R0:W-:Y:S01]  /*4640*/  @!P3 STG.E.U8 desc[UR20][R16.64+0x39], R5 ;  /* 0x000039051000b986 */ /* 0x0001e2000c101114 */
[----:B------:R-:W-:Y:S05]  /*4650*/  @P0 BRA `(.L_x_102) ;  /* 0x0000000000040947 */ /* 0x000fea0003800000 */
[----:B------:R2:W5:Y:S02]  /*4660*/  LDG.E.U8 R4, desc[UR20][R24.64+0x38] ;  /* 0x0000381418047981 */ /* 0x000564000c1e1100 */
.L_x_102:
[----:B------:R-:W-:Y:S05]  /*4670*/  BSYNC B1 ;  /* 0x0000000000017941 */ /* 0x000fea0003800000 */
.L_x_101:
[----:B-----5:R-:W-:Y:S01]  /*4680*/  LOP3.LUT R4, R4, 0xff, RZ, 0xc0, !PT ;  /* 0x000000ff04047812 */ /* 0x020fe200078ec0ff */
[----:B------:R-:W-:Y:S01]  /*4690*/  BSSY B1, `(.L_x_103) ;  /* 0x000000b000017945 */ /* 0x000fe20003800000 */
[----:B------:R-:W-:Y:S02]  /*46a0*/  ISETP.LT.OR P1, PT, R6, 0x9, !P1 ;  /* 0x000000090600780c */ /* 0x000fe40004f21670 */
[----:B------:R-:W-:-:S05]  /*46b0*/  F2FP.F16.E4M3.UNPACK_B R4, R4 ;  /* 0x00000004ff04723e */ /* 0x000fca00020006ff */
[----:B------:R-:W-:-:S05]  /*46c0*/  HADD2.F32 R4, -RZ, R4.H0_H0 ;  /* 0x20000004ff047230 */ /* 0x000fca0000004100 */
[----:B------:R-:W-:-:S04]  /*46d0*/  FMUL R4, R4, R15 ;  /* 0x0000000f04047220 */ /* 0x000fc80000400000 */
[----:B------:R-:W-:-:S05]  /*46e0*/  FFMA R4, R23, R14, R4 ;  /* 0x0000000e17047223 */ /* 0x000fca0000000004 */
[----:B0-----:R-:W-:Y:S02]  /*46f0*/  F2FP.SATFINITE.E4M3.F32.PACK_AB_MERGE_C R5, RZ, R4, RZ ;  /* 0x00000004ff05723e */ /* 0x001fe400048070ff */
[----:B------:R-:W-:-:S03]  /*4700*/  PRMT R4, RZ, 0x7610, R4 ;  /* 0x00007610ff047816 */ /* 0x000fc60000000004 */
[----:B------:R0:W-:Y:S01]  /*4710*/  @!P0 STG.E.U8 desc[UR20][R18.64+0x38], R5 ;  /* 0x0000380512008986 */ /* 0x0001e2000c101114 */
[----:B------:R-:W-:Y:S05]  /*4720*/  @P1 BRA `(.L_x_104) ;  /* 0x0000000000041947 */ /* 0x000fea0003800000 */
[----:B------:R0:W5:Y:S02]  /*4730*/  LDG.E.U8 R4, desc[UR20][R24.64+0x39] ;  /* 0x0000391418047981 */ /* 0x000164000c1e1100 */
.L_x_104:
[----:B------:R-:W-:Y:S05]  /*4740*/  BSYNC B1 ;  /* 0x0000000000017941 */ /* 0x000fea0003800000 */
.L_x_103:
[----:B------:R-:W-:Y:S05]  /*4750*/  @P1 BRA `(.L_x_105) ;  /* 0x0000000800601947 */ /* 0x000fea0003800000 */
[----:B-----5:R-:W-:-:S04]  /*4760*/  LOP3.LUT R4, R4, 0xff, RZ, 0xc0, !PT ;  /* 0x000000ff04047812 */ /* 0x020fc800078ec0ff */
[----:B------:R-:W-:-:S05]  /*4770*/  F2FP.F16.E4M3.UNPACK_B R4, R4 ;  /* 0x00000004ff04723e */ /* 0x000fca00020006ff */
[----:B------:R-:W-:-:S05]  /*4780*/  HADD2.F32 R4, -RZ, R4.H0_H0 ;  /* 0x20000004ff047230 */ /* 0x000fca0000004100 */
[----:B0-----:R-:W-:-:S04]  /*4790*/  FMUL R5, R4, R15 ;  /* 0x0000000f04057220 */ /* 0x001fc80000400000 */
[----:B------:R-:W-:-:S05]  /*47a0*/  FFMA R5, R22, R14, R5 ;  /* 0x0000000e16057223 */ /* 0x000fca0000000005 */
[----:B------:R-:W-:-:S05]  /*47b0*/  F2FP.SATFINITE.E4M3.F32.PACK_AB_MERGE_C R5, RZ, R5, RZ ;  /* 0x00000005ff05723e */ /* 0x000fca00048070ff */
[----:B------:R0:W-:Y:S01]  /*47c0*/  STG.E.U8 desc[UR20][R18.64+0x39], R5 ;  /* 0x0000390512007986 */ /* 0x0001e2000c101114 */
[----:B------:R-:W-:Y:S05]  /*47d0*/  BRA `(.L_x_105) ;  /* 0x0000000800407947 */ /* 0x000fea0003800000 */
.L_x_40:
[C---:B------:R-:W-:Y:S01]  /*47e0*/  ISETP.GE.AND P3, PT, R26.reuse, 0x1, PT ;  /* 0x000000011a00780c */ /* 0x040fe20003f66270 */
[-C--:B--2---:R-:W-:Y:S01]  /*47f0*/  FMUL R85, R85, R14.reuse ;  /* 0x0000000e55557220 */ /* 0x084fe20000400000 */
[----:B------:R-:W-:Y:S01]  /*4800*/  ISETP.GE.AND P0, PT, R26, 0x2, PT ;  /* 0x000000021a00780c */ /* 0x000fe20003f06270 */
[-C--:B------:R-:W-:Y:S01]  /*4810*/  FMUL R84, R84, R14.reuse ;  /* 0x0000000e54547220 */ /* 0x080fe20000400000 */
[C---:B------:R-:W-:Y:S01]  /*4820*/  ISETP.LT.OR P1, PT, R6.reuse, 0x1, !P3 ;  /* 0x000000010600780c */ /* 0x040fe20005f21670 */
[-C--:B------:R-:W-:Y:S01]  /*4830*/  FMUL R83, R83, R14.reuse ;  /* 0x0000000e53537220 */ /* 0x080fe20000400000 */
[----:B------:R-:W-:Y:S01]  /*4840*/  ISETP.LT.OR P2, PT, R6, 0x1, !P0 ;  /* 0x000000010600780c */ /* 0x000fe20004741670 */
[-C--:B------:R-:W-:Y:S01]  /*4850*/  FMUL R82, R82, R14.reuse ;  /* 0x0000000e52527220 */ /* 0x080fe20000400000 */
[----:B------:R-:W-:Y:S01]  /*4860*/  ISETP.LT.OR P3, PT, R6, 0x9, !P3 ;  /* 0x000000090600780c */ /* 0x000fe20005f61670 */
[-C--:B------:R-:W-:Y:S01]  /*4870*/  FMUL R81, R81, R14.reuse ;  /* 0x0000000e51517220 */ /* 0x080fe20000400000 */
[----:B------:R-:W-:Y:S01]  /*4880*/  F2FP.SATFINITE.E4M3.F32.PACK_AB_MERGE_C R85, RZ, R85, RZ ;  /* 0x00000055ff55723e */ /* 0x000fe200048070ff */
[----:B------:R-:W-:Y:S01]  /*4890*/  FMUL R80, R80, R14 ;  /* 0x0000000e50507220 */ /* 0x000fe20000400000 */
[----:B------:R-:W-:Y:S01]  /*48a0*/  F2FP.SATFINITE.E4M3.F32.PACK_AB_MERGE_C R5, RZ, R84, RZ ;  /* 0x00000054ff05723e */ /* 0x000fe200048070ff */
[-C--:B------:R-:W-:Y:S01]  /*48b0*/  FMUL R79, R79, R14.reuse ;  /* 0x0000000e4f4f7220 */ /* 0x080fe20000400000 */
[----:B------:R-:W-:Y:S01]  /*48c0*/  F2FP.SATFINITE.E4M3.F32.PACK_AB_MERGE_C R83, RZ, R83, RZ ;  /* 0x00000053ff53723e */ /* 0x000fe200048070ff */
[-C--:B------:R-:W-:Y:S01]  /*48d0*/  FMUL R78, R78, R14.reuse ;  /* 0x0000000e4e4e7220 */ /* 0x080fe20000400000 */
[----:B------:R-:W-:Y:S01]  /*48e0*/  ISETP.LT.OR P0, PT, R6, 0x9, !P0 ;  /* 0x000000090600780c */ /* 0x000fe20004701670 */
[----:B------:R-:W-:Y:S01]  /*48f0*/  @!P1 STG.E.U8 desc[UR20][R16.64], R85 ;  /* 0x0000005510009986 */ /* 0x000fe2000c101114 */
[C---:B------:R-:W-:Y:S01]  /*4900*/  ISETP.GE.AND P1, PT, R26.reuse, 0x9, PT ;  /* 0x000000091a00780c */ /* 0x040fe20003f26270 */
[-C--:B------:R-:W-:Y:S01]  /*4910*/  FMUL R77, R77, R14.reuse ;  /* 0x0000000e4d4d7220 */ /* 0x080fe20000400000 */
[----:B------:R-:W-:Y:S01]  /*4920*/  F2FP.SATFINITE.E4M3.F32.PACK_AB_MERGE_C R81, RZ, R81, RZ ;  /* 0x00000051ff51723e */ /* 0x000fe200048070ff */
[----:B------:R0:W-:Y:S01]  /*4930*/  @!P2 STG.E.U8 desc[UR20][R16.64+0x1], R5 ;  /* 0x000001051000a986 */ /* 0x0001e2000c101114 */
[----:B------:R-:W-:Y:S01]  /*4940*/  ISETP.GE.AND P2, PT, R26, 0xa, PT ;  /* 0x0000000a1a00780c */ /* 0x000fe20003f46270 */
[----:B------:R-:W-:Y:S01]  /*4950*/  FMUL R76, R76, R14 ;  /* 0x0000000e4c4c7220 */ /* 0x000fe20000400000 */
[----:B------:R-:W-:Y:S01]  /*4960*/  F2FP.SATFINITE.E4M3.F32.PACK_AB_MERGE_C R25, RZ, R80, RZ ;  /* 0x00000050ff19723e */ /* 0x000fe200048070ff */
[----:B------:R-:W-:Y:S01]  /*4970*/  @!P3 STG.E.U8 desc[UR20][R18.64], R83 ;  /* 0x000000531200b986 */ /* 0x000fe2000c101114 */
[----:B------:R-:W-:Y:S01]  /*4980*/  ISETP.LT.OR P3, PT, R6, 0x1, !P1 ;  /* 0x000000010600780c */ /* 0x000fe20004f61670 */
[-C--:B------:R-:W-:Y:S01]  /*4990*/  FMUL R74, R74, R14.reuse ;  /* 0x0000000e4a4a7220 */ /* 0x080fe20000400000 */
[C---:B------:R-:W-:Y:S01]  /*49a0*/  ISETP.LT.OR P5, PT, R6.reuse, 0x1, !P2 ;  /* 0x000000010600780c */ /* 0x040fe200057a1670 */
[-C--:B------:R-:W-:Y:S01]  /*49b0*/  FMUL R75, R75, R14.reuse ;  /* 0x0000000e4b4b7220 */ /* 0x080fe20000400000 */
[----:B------:R-:W-:Y:S01]  /*49c0*/  ISETP.LT.OR P1, PT, R6, 0x9, !P1 ;  /* 0x000000090600780c */ /* 0x000fe20004f21670 */
[-C--:B------:R-:W-:Y:S01]  /*49d0*/  FMUL R73, R73, R14.reuse ;  /* 0x0000000e49497220 */ /* 0x080fe20000400000 */
[----:B------:R-:W-:Y:S01]  /*49e0*/  F2FP.SATFINITE.E4M3.F32.PACK_AB_MERGE_C R79, RZ, R79, RZ ;  /* 0x0000004fff4f723e */ /* 0x000fe200048070ff */
[----:B------:R-:W-:Y:S01]  /*49f0*/  FMUL R72, R72, R14 ;  /* 0x0000000e48487220 */ /* 0x000fe20000400000 */
[----:B0-----:R-:W-:Y:S01]  /*4a00*/  F2FP.SATFINITE.E4M3.F32.PACK_AB_MERGE_C R5, RZ, R82, RZ ;  /* 0x00000052ff05723e */ /* 0x001fe200048070ff */
[-C--:B------:R-:W-:Y:S01]  /*4a10*/  FMUL R70, R70, R14.reuse ;  /* 0x0000000e46467220 */ /* 0x080fe20000400000 */
[----:B------:R-:W-:Y:S01]  /*4a20*/  ISETP.LT.OR P2, PT, R6, 0x9, !P2 ;  /* 0x000000090600780c */ /* 0x000fe20005741670 */
[----:B------:R-:W-:Y:S01]  /*4a30*/  FMUL R71, R71, R14 ;  /* 0x0000000e47477220 */ /* 0x000fe20000400000 */
[----:B------:R-:W-:Y:S01]  /*4a40*/  F2FP.SATFINITE.E4M3.F32.PACK_AB_MERGE_C R27, RZ, R78, RZ ;  /* 0x0000004eff1b723e */ /* 0x000fe200048070ff */
[----:B------:R0:W-:Y:S01]  /*4a50*/  @!P0 STG.E.U8 desc[UR20][R18.64+0x1], R5 ;  /* 0x0000010512008986 */ /* 0x0001e2000c101114 */
[C---:B------:R-:W-:Y:S01]  /*4a60*/  ISETP.GE.AND P0, PT, R26.reuse, 0x11, PT ;  /* 0x000000111a00780c */ /* 0x040fe20003f06270 */
[-C--:B------:R-:W-:Y:S01]  /*4a70*/  FMUL R69, R69, R14.reuse ;  /* 0x0000000e45457220 */ /* 0x080fe20000400000 */
[----:B------:R-:W-:Y:S01]  /*4a80*/  F2FP.SATFINITE.E4M3.F32.PACK_AB_MERGE_C R77, RZ, R77, RZ ;  /* 0x0000004dff4d723e */ /* 0x000fe200048070ff */
[----:B------:R-:W-:Y:S01]  /*4a90*/  @!P3 STG.E.U8 desc[UR20][R16.64+0x8], R81 ;  /* 0x000008511000b986 */ /* 0x000fe2000c101114 */
[----:B------:R-:W-:Y:S01]  /*4aa0*/  ISETP.GE.AND P3, PT, R26, 0x12, PT ;  /* 0x000000121a00780c */ /* 0x000fe20003f66270 */
[-C--:B------:R-:W-:Y:S01]  /*4ab0*/  FMUL R68, R68, R14.reuse ;  /* 0x0000000e44447220 */ /* 0x080fe20000400000 */
[----:B------:R-:W-:Y:S01]  /*4ac0*/  F2FP.SATFINITE.E4M3.F32.PACK_AB_MERGE_C R75, RZ, R75, RZ ;  /* 0x0000004bff4b723e */ /* 0x000fe200048070ff */
[----:B------:R1:W-:Y:S01]  /*4ad0*/  @!P5 STG.E.U8 desc[UR20][R16.64+0x9], R25 ;  /* 0x000009191000d986 */ /* 0x0003e2000c101114 */
[C---:B------:R-:W-:Y:S01]  /*4ae0*/  ISETP.LT.OR P5, PT, R6.reuse, 0x1, !P3 ;  /* 0x000000010600780c */ /* 0x040fe20005fa1670 */
[-C--:B------:R-:W-:Y:S01]  /*4af0*/  FMUL R67, R67, R14.reuse ;  /* 0x0000000e43437220 */ /* 0x080fe20000400000 */
[C---:B------:R-:W-:Y:S01]  /*4b00*/  ISETP.LT.OR P3, PT, R6.reuse, 0x9, !P3 ;  /* 0x000000090600780c */ /* 0x040fe20005f61670 */
[----:B------:R-:W-:Y:S01]  /*4b10*/  @!P1 STG.E.U8 desc[UR20][R18.64+0x8], R79 ;  /* 0x0000084f12009986 */ /* 0x000fe2000c101114 */
[----:B------:R-:W-:Y:S01]  /*4b20*/  ISETP.LT.OR P1, PT, R6, 0x1, !P0 ;  /* 0x000000010600780c */ /* 0x000fe20004721670 */
[----:B------:R-:W-:Y:S01]  /*4b30*/  FMUL R66, R66, R14 ;  /* 0x0000000e42427220 */ /* 0x000fe20000400000 */
[----:B0-----:R-:W-:Y:S01]  /*4b40*/  F2FP.SATFINITE.E4M3.F32.PACK_AB_MERGE_C R5, RZ, R76, RZ ;  /* 0x0000004cff05723e */ /* 0x001fe200048070ff */
[----:B------:R-:W-:Y:S01]  /*4b50*/  @!P2 STG.E.U8 desc[UR20][R18.64+0x9], R27 ;  /* 0x0000091b1200a986 */ /* 0x000fe2000c101114 */
[----:B------:R-:W-:Y:S01]  /*4b60*/  ISETP.GE.AND P2, PT, R26, 0x19, PT ;  /* 0x000000191a00780c */ /* 0x000fe20003f46270 */
[-C--:B------:R-:W-:Y:S01]  /*4b70*/  FMUL R65, R65, R14.reuse ;  /* 0x0000000e41417220 */ /* 0x080fe20000400000 */
[----:B------:R-:W-:Y:S01]  /*4b80*/  ISETP.LT.OR P0, PT, R6, 0x9, !P0 ;  /* 0x000000090600780c */ /* 0x000fe20004701670 */
[----:B------:R-:W-:Y:S01]  /*4b90*/  FMUL R64, R64, R14 ;  /* 0x0000000e40407220 */ /* 0x000fe20000400000 */
[----:B------:R-:W-:Y:S01]  /*4ba0*/  ISETP.LT.OR P6, PT, R6, 0x1, !P2 ;  /* 0x000000010600780c */ /* 0x000fe200057c1670 */
[----:B------:R0:W-:Y:S01]  /*4bb0*/  @!P5 STG.E.U8 desc[UR20][R16.64+0x11], R5 ;  /* 0x000011051000d986 */ /* 0x0001e2000c101114 */
[----:B-1----:R-:W-:Y:S01]  /*4bc0*/  F2FP.SATFINITE.E4M3.F32.PACK_AB_MERGE_C R25, RZ, R74, RZ ;  /* 0x0000004aff19723e */ /* 0x002fe200048070ff */
[-C--:B------:R-:W-:Y:S01]  /*4bd0*/  FMUL R62, R62, R14.reuse ;  /* 0x0000000e3e3e7220 */ /* 0x080fe20000400000 */
[----:B------:R-:W-:Y:S01]  /*4be0*/  F2FP.SATFINITE.E4M3.F32.PACK_AB_MERGE_C R73, RZ, R73, RZ ;  /* 0x00000049ff49723e */ /* 0x000fe200048070ff */
[----:B------:R-:W-:Y:S01]  /*4bf0*/  @!P1 STG.E.U8 desc[UR20][R16.64+0x10], R77 ;  /* 0x0000104d10009986 */ /* 0x000fe2000c101114 */
[----:B------:R-:W-:Y:S01]  /*4c00*/  ISETP.GE.AND P1, PT, R26, 0x1a, PT ;  /* 0x0000001a1a00780c */ /* 0x000fe20003f26270 */
[-C--:B------:R-:W-:Y:S01]  /*4c10*/  FMUL R63, R63, R14.reuse ;  /* 0x0000000e3f3f7220 */ /* 0x080fe20000400000 */
[C---:B------:R-:W-:Y:S01]  /*4c20*/  ISETP.LT.OR P2, PT, R6.reuse, 0x9, !P2 ;  /* 0x000000090600780c */ /* 0x040fe20005741670 */
[----:B------:R1:W-:Y:S01]  /*4c30*/  @!P3 STG.E.U8 desc[UR20][R18.64+0x11], R25 ;  /* 0x000011191200b986 */ /* 0x0003e2000c101114 */
[C---:B------:R-:W-:Y:S01]  /*4c40*/  ISETP.LT.OR P5, PT, R6.reuse, 0x1, !P1 ;  /* 0x000000010600780c */ /* 0x040fe20004fa1670 */
[----:B------:R-:W-:Y:S01]  /*4c50*/  FMUL R61, R61, R14 ;  /* 0x0000000e3d3d7220 */ /* 0x000fe20000400000 */
[----:B------:R-:W-:Y:S01]  /*4c60*/  ISETP.LT.OR P3, PT, R6, 0x9, !P1 ;  /* 0x000000090600780c */ /* 0x000fe20004f61670 */
[----:B------:R-:W-:Y:S01]  /*4c70*/  @!P0 STG.E.U8 desc[UR20][R18.64+0x10], R75 ;  /* 0x0000104b12008986 */ /* 0x000fe2000c101114 */
[----:B0-----:R-:W-:Y:S01]  /*4c80*/  F2FP.SATFINITE.E4M3.F32.PACK_AB_MERGE_C R5, RZ, R72, RZ ;  /* 0x00000048ff05723e */ /* 0x001fe200048070ff */
[-C--:B------:R-:W-:Y:S01]  /*4c90*/  FMUL R60, R60, R14.reuse ;  /* 0x0000000e3c3c7220 */ /* 0x080fe20000400000 */
[C---:B------:R-:W-:Y:S01]  /*4ca0*/  ISETP.GE.AND P0, PT, R26.reuse, 0x21, PT ;  /* 0x000000211a00780c */ /* 0x040fe20003f06270 */
[----:B------:R-:W-:Y:S01]  /*4cb0*/  @!P6 STG.E.U8 desc[UR20][R16.64+0x18], R73 ;  /* 0x000018491000e986 */ /* 0x000fe2000c101114 */
[----:B------:R-:W-:Y:S01]  /*4cc0*/  ISETP.GE.AND P1, PT, R26, 0x22, PT ;  /* 0x000000221a00780c */ /* 0x000fe20003f26270 */
[-C--:B------:R-:W-:Y:S01]  /*4cd0*/  FMUL R59, R59, R14.reuse ;  /* 0x0000000e3b3b7220 */ /* 0x080fe20000400000 */
[----:B------:R-:W-:Y:S01]  /*4ce0*/  ISETP.LT.OR P6, PT, R6, 0x1, !P0 ;  /* 0x000000010600780c */ /* 0x000fe200047c1670 */
[----:B------:R-:W-:Y:S01]  /*4cf0*/  FMUL R58, R58, R14 ;  /* 0x0000000e3a3a7220 */ /* 0x000fe20000400000 */
[----:B-1----:R-:W-:Y:S01]  /*4d00*/  F2FP.SATFINITE.E4M3.F32.PACK_AB_MERGE_C R25, RZ, R70, RZ ;  /* 0x00000046ff19723e */ /* 0x002fe200048070ff */
[----:B------:R0:W-:Y:S01]  /*4d10*/  @!P5 STG.E.U8 desc[UR20][R16.64+0x19], R5 ;  /* 0x000019051000d986 */ /* 0x0001e2000c101114 */
[----:B------:R-:W-:Y:S01]  /*4d20*/  ISETP.LT.OR P5, PT, R6, 0x1, !P1 ;  /* 0x000000010600780c */ /* 0x000fe20004fa1670 */
[-C--:B------:R-:W-:Y:S01]  /*4d30*/  FMUL R57, R57, R14.reuse ;  /* 0x0000000e39397220 */ /* 0x080fe20000400000 */
[----:B------:R-:W-:Y:S01]  /*4d40*/  F2FP.SATFINITE.E4M3.F32.PACK_AB_MERGE_C R71, RZ, R71, RZ ;  /* 0x00000047ff47723e */ /* 0x000fe200048070ff */
[----:B------:R1:W-:Y:S01]  /*4d50*/  @!P3 STG.E.U8 desc[UR20][R18.64+0x19], R25 ;  /* 0x000019191200b986 */ /* 0x0003e2000c101114 */
[----:B------:R-:W-:Y:S01]  /*4d60*/  F2FP.SATFINITE.E4M3.F32.PACK_AB_MERGE_C R69, RZ, R69, RZ ;  /* 0x00000045ff45723e */ /* 0x000fe200048070ff */
[----:B------:R-:W-:Y:S01]  /*4d70*/  FMUL R56, R56, R14 ;  /* 0x0000000e38387220 */ /* 0x000fe20000400000 */
[----:B------:R-:W-:Y:S01]  /*4d80*/  F2FP.SATFINITE.E4M3.F32.PACK_AB_MERGE_C R27, RZ, R68, RZ ;  /* 0x00000044ff1b723e */ /* 0x000fe200048070ff */
[----:B------:R-:W-:Y:S01]  /*4d90*/  @!P2 STG.E.U8 desc[UR20][R18.64+0x18], R71 ;  /* 0x000018471200a986 */ /* 0x000fe2000c101114 */
[----:B------:R-:W-:Y:S01]  /*4da0*/  ISETP.LT.OR P3, PT, R6, 0x9, !P1 ;  /* 0x000000090600780c */ /* 0x000fe20004f61670 */
[-C--:B------:R-:W-:Y:S01]  /*4db0*/  FMUL R23, R23, R14.reuse ;  /* 0x0000000e17177220 */ /* 0x080fe20000400000 */
[----:B------:R-:W-:Y:S01]  /*4dc0*/  ISETP.GE.AND P2, PT, R26, 0x29, PT ;  /* 0x000000291a00780c */ /* 0x000fe20003f46270 */
[----:B------:R-:W-:Y:S01]  /*4dd0*/  @!P6 STG.E.U8 desc[UR20][R16.64+0x20], R69 ;  /* 0x000020451000e986 */ /* 0x000fe2000c101114 */
[----:B------:R-:W-:Y:S01]  /*4de0*/  ISETP.LT.OR P0, PT, R6, 0x9, !P0 ;  /* 0x000000090600780c */ /* 0x000fe20004701670 */
[----:B------:R-:W-:Y:S01]  /*4df0*/  FMUL R22, R22, R14 ;  /* 0x0000000e16167220 */ /* 0x000fe20000400000 */
[----:B------:R-:W-:Y:S01]  /*4e00*/  ISETP.GE.AND P1, PT, R26, 0x2a, PT ;  /* 0x0000002a1a00780c */ /* 0x000fe20003f26270 */
[----:B------:R-:W-:Y:S01]  /*4e10*/  @!P5 STG.E.U8 desc[UR20][R16.64+0x21], R27 ;  /* 0x0000211b1000d986 */ /* 0x000fe2000c101114 */
[----:B------:R-:W-:-:S02]  /*4e20*/  ISETP.LT.OR P6, PT, R6, 0x1, !P2 ;  /* 0x000000010600780c */ /* 0x000fc400057c1670 */
[C---:B------:R-:W-:Y:S02]  /*4e30*/  ISETP.LT.OR P5, PT, R6.reuse, 0x1, !P1 ;  /* 0x000000010600780c */ /* 0x040fe40004fa1670 */
[----:B------:R-:W-:Y:S02]  /*4e40*/  F2FP.SATFINITE.E4M3.F32.PACK_AB_MERGE_C R67, RZ, R67, RZ ;  /* 0x00000043ff43723e */ /* 0x000fe400048070ff */
[----:B0-----:R-:W-:Y:S02]  /*4e50*/  F2FP.SATFINITE.E4M3.F32.PACK_AB_MERGE_C R5, RZ, R66, RZ ;  /* 0x00000042ff05723e */ /* 0x001fe400048070ff */
[----:B------:R-:W-:Y:S01]  /*4e60*/  F2FP.SATFINITE.E4M3.F32.PACK_AB_MERGE_C R65, RZ, R65, RZ ;  /* 0x00000041ff41723e */ /* 0x000fe200048070ff */
[----:B------:R-:W-:Y:S01]  /*4e70*/  @!P0 STG.E.U8 desc[UR20][R18.64+0x20], R67 ;  /* 0x0000204312008986 */ /* 0x000fe2000c101114 */
[----:B-1----:R-:W-:Y:S02]  /*4e80*/  F2FP.SATFINITE.E4M3.F32.PACK_AB_MERGE_C R25, RZ, R64, RZ ;  /* 0x00000040ff19723e */ /* 0x002fe400048070ff */
[C---:B------:R-:W-:Y:S01]  /*4e90*/  ISETP.LT.OR P1, PT, R6.reuse, 0x9, !P1 ;  /* 0x000000090600780c */ /* 0x040fe20004f21670 */
[----:B------:R0:W-:Y:S01]  /*4ea0*/  @!P3 STG.E.U8 desc[UR20][R18.64+0x21], R5 ;  /* 0x000021051200b986 */ /* 0x0001e2000c101114 */
[----:B------:R-:W-:-:S02]  /*4eb0*/  ISETP.LT.OR P2, PT, R6, 0x9, !P2 ;  /* 0x000000090600780c */ /* 0x000fc40005741670 */
[C---:B------:R-:W-:Y:S01]  /*4ec0*/  ISETP.GE.AND P3, PT, R26.reuse, 0x31, PT ;  /* 0x000000311a00780c */ /* 0x040fe20003f66270 */
[----:B------:R-:W-:Y:S01]  /*4ed0*/  @!P6 STG.E.U8 desc[UR20][R16.64+0x28], R65 ;  /* 0x000028411000e986 */ /* 0x000fe2000c101114 */
[----:B------:R-:W-:Y:S02]  /*4ee0*/  ISETP.GE.AND P0, PT, R26, 0x32, PT ;  /* 0x000000321a00780c */ /* 0x000fe40003f06270 */
[----:B------:R-:W-:Y:S01]  /*4ef0*/  F2FP.SATFINITE.E4M3.F32.PACK_AB_MERGE_C R63, RZ, R63, RZ ;  /* 0x0000003fff3f723e */ /* 0x000fe200048070ff */
[----:B------:R1:W-:Y:S01]  /*4f00*/  @!P5 STG.E.U8 desc[UR20][R16.64+0x29], R25 ;  /* 0x000029191000d986 */ /* 0x0003e2000c101114 */
[C---:B------:R-:W-:Y:S02]  /*4f10*/  ISETP.LT.OR P5, PT, R6.reuse, 0x1, !P3 ;  /* 0x000000010600780c */ /* 0x040fe40005fa1670 */
[----:B------:R-:W-:Y:S02]  /*4f20*/  ISETP.LT.OR P6, PT, R6, 0x1, !P0 ;  /* 0x000000010600780c */ /* 0x000fe400047c1670 */
[----:B0-----:R-:W-:Y:S01]  /*4f30*/  F2FP.SATFINITE.E4M3.F32.PACK_AB_MERGE_C R5, RZ, R62, RZ ;  /* 0x0000003eff05723e */ /* 0x001fe200048070ff */
[----:B------:R-:W-:Y:S01]  /*4f40*/  @!P2 STG.E.U8 desc[UR20][R18.64+0x28], R63 ;  /* 0x0000283f1200a986 */ /* 0x000fe2000c101114 */
[----:B------:R-:W-:-:S02]  /*4f50*/  F2FP.SATFINITE.E4M3.F32.PACK_AB_MERGE_C R61, RZ, R61, RZ ;  /* 0x0000003dff3d723e */ /* 0x000fc400048070ff */
[----:B------:R-:W-:Y:S01]  /*4f60*/  ISETP.GE.AND P2, PT, R26, 0x3a, PT ;  /* 0x0000003a1a00780c */ /* 0x000fe20003f46270 */
[----:B------:R0:W-:Y:S01]  /*4f70*/  @!P1 STG.E.U8 desc[UR20][R18.64+0x29], R5 ;  /* 0x0000290512009986 */ /* 0x0001e2000c101114 */
[----:B------:R-:W-:Y:S02]  /*4f80*/  ISETP.LT.OR P1, PT, R6, 0x9, !P3 ;  /* 0x000000090600780c */ /* 0x000fe40005f21670 */
[----:B-1----:R-:W-:Y:S01]  /*4f90*/  F2FP.SATFINITE.E4M3.F32.PACK_AB_MERGE_C R25, RZ, R60, RZ ;  /* 0x0000003cff19723e */ /* 0x002fe200048070ff */
[----:B------:R-:W-:Y:S01]  /*4fa0*/  @!P5 STG.E.U8 desc[UR20][R16.64+0x30], R61 ;  /* 0x0000303d1000d986 */ /* 0x000fe2000c101114 */
[----:B------:R-:W-:Y:S02]  /*4fb0*/  ISETP.GE.AND P3, PT, R26, 0x39, PT ;  /* 0x000000391a00780c */ /* 0x000fe40003f66270 */
[C---:B------:R-:W-:Y:S01]  /*4fc0*/  ISETP.LT.OR P0, PT, R6.reuse, 0x9, !P0 ;  /* 0x000000090600780c */ /* 0x040fe20004701670 */
[----:B------:R1:W-:Y:S01]  /*4fd0*/  @!P6 STG.E.U8 desc[UR20][R16.64+0x31], R25 ;  /* 0x000031191000e986 */ /* 0x0003e2000c101114 */
[----:B------:R-:W-:-:S02]  /*4fe0*/  ISETP.LT.OR P5, PT, R6, 0x1, !P3 ;  /* 0x000000010600780c */ /* 0x000fc40005fa1670 */
[C---:B------:R-:W-:Y:S02]  /*4ff0*/  ISETP.LT.OR P6, PT, R6.reuse, 0x1, !P2 ;  /* 0x000000010600780c */ /* 0x040fe400057c1670 */
[C---:B------:R-:W-:Y:S02]  /*5000*/  ISETP.LT.OR P3, PT, R6.reuse, 0x9, !P3 ;  /* 0x000000090600780c */ /* 0x040fe40005f61670 */
[----:B------:R-:W-:Y:S02]  /*5010*/  ISETP.LT.OR P2, PT, R6, 0x9, !P2 ;  /* 0x000000090600780c */ /* 0x000fe40005741670 */
[----:B------:R-:W-:Y:S02]  /*5020*/  F2FP.SATFINITE.E4M3.F32.PACK_AB_MERGE_C R59, RZ, R59, RZ ;  /* 0x0000003bff3b723e */ /* 0x000fe400048070ff */
[----:B0-----:R-:W-:Y:S02]  /*5030*/  F2FP.SATFINITE.E4M3.F32.PACK_AB_MERGE_C R5, RZ, R58, RZ ;  /* 0x0000003aff05723e */ /* 0x001fe400048070ff */
[----:B------:R-:W-:Y:S01]  /*5040*/  F2FP.SATFINITE.E4M3.F32.PACK_AB_MERGE_C R57, RZ, R57, RZ ;  /* 0x00000039ff39723e */ /* 0x000fe200048070ff */
[----:B------:R0:W-:Y:S01]  /*5050*/  @!P1 STG.E.U8 desc[UR20][R18.64+0x30], R59 ;  /* 0x0000303b12009986 */ /* 0x0001e2000c101114 */
[----:B-1----:R-:W-:-:S02]  /*5060*/  F2FP.SATFINITE.E4M3.F32.PACK_AB_MERGE_C R25, RZ, R56, RZ ;  /* 0x00000038ff19723e */ /* 0x002fc400048070ff */
[----:B------:R-:W-:Y:S01]  /*5070*/  F2FP.SATFINITE.E4M3.F32.PACK_AB_MERGE_C R23, RZ, R23, RZ ;  /* 0x00000017ff17723e */ /* 0x000fe200048070ff */
[----:B------:R0:W-:Y:S01]  /*5080*/  @!P0 STG.E.U8 desc[UR20][R18.64+0x31], R5 ;  /* 0x0000310512008986 */ /* 0x0001e2000c101114 */
[----:B------:R-:W-:-:S03]  /*5090*/  F2FP.SATFINITE.E4M3.F32.PACK_AB_MERGE_C R27, RZ, R22, RZ ;  /* 0x00000016ff1b723e */ /* 0x000fc600048070ff */
[----:B------:R0:W-:Y:S04]  /*50a0*/  @!P5 STG.E.U8 desc[UR20][R16.64+0x38], R57 ;  /* 0x000038391000d986 */ /* 0x0001e8000c101114 */
[----:B------:R0:W-:Y:S04]  /*50b0*/  @!P6 STG.E.U8 desc[UR20][R16.64+0x39], R25 ;  /* 0x000039191000e986 */ /* 0x0001e8000c101114 */
[----:B------:R0:W-:Y:S04]  /*50c0*/  @!P3 STG.E.U8 desc[UR20][R18.64+0x38], R23 ;  /* 0x000038171200b986 */ /* 0x0001e8000c101114 */
[----:B------:R0:W-:Y:S02]  /*50d0*/  @!P2 STG.E.U8 desc[UR20][R18.64+0x39], R27 ;  /* 0x0000391b1200a986 */ /* 0x0001e4000c101114 */
.L_x_105:
[----:B------:R-:W-:Y:S05]  /*50e0*/  BSYNC B0 ;  /* 0x0000000000007941 */ /* 0x000fea0003800000 */
.L_x_39:
[C---:B------:R-:W-:Y:S01]  /*50f0*/  LEA R2, P0, R8.reuse, R2, 0x1 ;  /* 0x0000000208027211 */ /* 0x040fe200078008ff */
[----:B------:R-:W-:Y:S01]  /*5100*/  ULDC.64 UR6, c[0x0][0x650] ;  /* 0x0001940000067ab9 */ /* 0x000fe20000000a00 */
[----:B-----5:R-:W-:Y:S01]  /*5110*/  IMAD.U32 R4, RZ, RZ, UR16 ;  /* 0x00000010ff047e24 */ /* 0x020fe2000f8e00ff */
[----:B0-----:R-:W-:Y:S01]  /*5120*/  PRMT R16, RZ, 0x7610, R16 ;  /* 0x00007610ff107816 */ /* 0x001fe20000000010 */
[----:B------:R-:W-:Y:S01]  /*5130*/  IMAD.MOV.U32 R6, RZ, RZ, -0x1 ;  /* 0xffffffffff067424 */ /* 0x000fe200078e00ff */
[----:B------:R-:W-:Y:S01]  /*5140*/  LEA.HI.X R3, R8, R3, R0, 0x1, P0 ;  /* 0x0000000308037211 */ /* 0x000fe200000f0c00 */
[----:B------:R0:W-:Y:S01]  /*5150*/  SYNCS.ARRIVE.TRANS64.A1T0 RZ, [R4+UR23], RZ ;  /* 0x000000ff04ff79a7 */ /* 0x0001e20008100017 */
[----:B------:R-:W-:Y:S01]  /*5160*/  ISETP.GE.U32.AND P0, PT, R2, UR6, PT ;  /* 0x0000000602007c0c */ /* 0x000fe2000bf06070 */
[----:B------:R-:W-:-:S03]  /*5170*/  IMAD.MOV.U32 R5, RZ, RZ, -0x1 ;  /* 0xffffffffff057424 */ /* 0x000fc600078e00ff */
[----:B------:R-:W-:Y:S01]  /*5180*/  ISETP.GE.U32.AND.EX P0, PT, R3, UR7, PT, P0 ;  /* 0x0000000703007c0c */ /* 0x000fe2000bf06100 */
[----:B0-----:R-:W-:-:S12]  /*5190*/  IMAD.MOV.U32 R4, RZ, RZ, -0x1 ;  /* 0xffffffffff047424 */ /* 0x001fd800078e00ff */
[----:B------:R-:W-:Y:S05]  /*51a0*/  @P0 BRA `(.L_x_106) ;  /* 0x0000000400600947 */ /* 0x000fea0003800000 */
[----:B------:R-:W0:Y:S01]  /*51b0*/  S2R R28, SR_CTAID.X ;  /* 0x00000000001c7919 */ /* 0x000e220000002500 */
[----:B------:R-:W5:Y:S01]  /*51c0*/  LDC.64 R22, c[0x0][0x628] ;  /* 0x00018a00ff167b82 */ /* 0x000f620000000a00 */
[----:B------:R-:W-:Y:S01]  /*51d0*/  ULDC UR6, c[0x0][0x150] ;  /* 0x0000540000067ab9 */ /* 0x000fe20000000800 */
[----:B-1----:R-:W-:Y:S01]  /*51e0*/  IMAD.MOV.U32 R18, RZ, RZ, R2 ;  /* 0x000000ffff127224 */ /* 0x002fe200078e0002 */
[----:B------:R-:W1:Y:S01]  /*51f0*/  S2R R30, SR_CTAID.Y ;  /* 0x00000000001e7919 */ /* 0x000e620000002600 */
[----:B------:R-:W-:-:S04]  /*5200*/  IMAD.MOV.U32 R19, RZ, RZ, R3 ;  /* 0x000000ffff137224 */ /* 0x000fc800078e0003 */
[----:B------:R-:W1:Y:S08]  /*5210*/  LDC R31, c[0x0][0x144] ;  /* 0x00005100ff1f7b82 */ /* 0x000e700000000800 */
[----:B------:R-:W1:Y:S08]  /*5220*/  LDC R6, c[0x0][0x630] ;  /* 0x00018c00ff067b82 */ /* 0x000e700000000800 */
[----:B------:R-:W1:Y:S01]  /*5230*/  LDC.64 R26, c[0x0][0x620] ;  /* 0x00018800ff1a7b82 */ /* 0x000e620000000a00 */
[----:B-----5:R-:W-:-:S04]  /*5240*/  ISETP.NE.U32.AND P0, PT, R22, RZ, PT ;  /* 0x000000ff1600720c */ /* 0x020fc80003f05070 */
[----:B------:R-:W-:Y:S02]  /*5250*/  ISETP.NE.AND.EX P0, PT, R23, RZ, PT, P0 ;  /* 0x000000ff1700720c */ /* 0x000fe40003f05300 */
[----:B0-----:R-:W-:-:S05]  /*5260*/  I2FP.F32.U32 R4, R28 ;  /* 0x0000001c00047245 */ /* 0x001fca0000201000 */
[----:B------:R-:W-:-:S04]  /*5270*/  FMUL R4, R4, UR6 ;  /* 0x0000000604047c20 */ /* 0x000fc80008400000 */
[----:B------:R0:W0:Y:S02]  /*5280*/  F2I.U32.TRUNC.NTZ R29, R4 ;  /* 0x00000004001d7305 */ /* 0x000024000020f000 */
[----:B------:R-:W-:Y:S05]  /*5290*/  @!P0 BRA `(.L_x_107) ;  /* 0x0000000000288947 */ /* 0x000fea0003800000 */
[----:B------:R-:W5:Y:S02]  /*52a0*/  LDC R5, c[0x0][0x634] ;  /* 0x00018d00ff057b82 */ /* 0x000f640000000800 */
[----:B-----5:R-:W-:-:S05]  /*52b0*/  IADD3 R19, P0, R2, R5, RZ ;  /* 0x0000000502137210 */ /* 0x020fca0007f1e0ff */
[----:B--234-:R-:W-:-:S04]  /*52c0*/  IMAD.X R25, RZ, RZ, R3, P0 ;  /* 0x000000ffff197224 */ /* 0x01cfc800000e0603 */
[----:B0-----:R-:W-:-:S04]  /*52d0*/  IMAD.WIDE.U32 R4, R25, R22, RZ ;  /* 0x0000001619047225 */ /* 0x001fc800078e00ff */
[----:B------:R-:W-:-:S04]  /*52e0*/  IMAD.WIDE.U32 R16, P0, R19, R23, R4 ;  /* 0x0000001713107225 */ /* 0x000fc80007800004 */
[----:B------:R-:W-:-:S04]  /*52f0*/  IMAD.WIDE.U32 R4, R19, R22, RZ ;  /* 0x0000001613047225 */ /* 0x000fc800078e00ff */
[----:B------:R-:W-:Y:S01]  /*5300*/  IMAD.X R19, RZ, RZ, RZ, P0 ;  /* 0x000000ffff137224 */ /* 0x000fe200000e06ff */
[----:B------:R-:W-:Y:S01]  /*5310*/  IADD3 RZ, P0, R5, R16, RZ ;  /* 0x0000001005ff7210 */ /* 0x000fe20007f1e0ff */
[----:B------:R-:W-:-:S04]  /*5320*/  IMAD.MOV.U32 R18, RZ, RZ, R17 ;  /* 0x000000ffff127224 */ /* 0x000fc800078e0011 */
[----:B------:R-:W-:-:S08]  /*5330*/  IMAD.WIDE.U32.X R18, R25, R23, R18, P0 ;  /* 0x0000001719127225 */ /* 0x000fd000000e0412 */
.L_x_107:
[-CC-:B-1234-:R-:W-:Y:S01]  /*5340*/  SHF.R.U64 R24, R18, R6.reuse, R19.reuse ;  /* 0x0000000612187219 */ /* 0x19efe20000001213 */
[----:B------:R-:W1:Y:S01]  /*5350*/  LDC.64 R34, c[0x0][0x640] ;  /* 0x00019000ff227b82 */ /* 0x000e620000000a00 */
[----:B0-----:R-:W-:Y:S01]  /*5360*/  SHF.R.U32.HI R4, RZ, R6, R19 ;  /* 0x00000006ff047219 */ /* 0x001fe20000011613 */
[----:B------:R-:W-:Y:S01]  /*5370*/  IMAD.MOV R29, RZ, RZ, -R29 ;  /* 0x000000ffff1d7224 */ /* 0x000fe200078e0a1d */
[----:B------:R-:W-:Y:S01]  /*5380*/  IADD3 R17, P0, RZ, -R24, RZ ;  /* 0x80000018ff117210 */ /* 0x000fe20007f1e0ff */
[----:B------:R-:W-:Y:S01]  /*5390*/  ULDC UR6, c[0x0][0x154] ;  /* 0x0000550000067ab9 */ /* 0x000fe20000000800 */
[----:B------:R-:W-:Y:S02]  /*53a0*/  IMAD.MOV.U32 R19, RZ, RZ, 0x1 ;  /* 0x00000001ff137424 */ /* 0x000fe400078e00ff */
[----:B------:R-:W-:Y:S01]  /*53b0*/  IMAD R29, R31, R29, R28 ;  /* 0x0000001d1f1d7224 */ /* 0x000fe200078e021c */
[----:B------:R-:W0:Y:S01]  /*53c0*/  LDC R16, c[0x0][0x618] ;  /* 0x00018600ff107b82 */ /* 0x000e220000000800 */
[----:B------:R-:W-:-:S04]  /*53d0*/  IMAD.X R5, RZ, RZ, ~R4, P0 ;  /* 0x000000ffff057224 */ /* 0x000fc800000e0e04 */
[-C--:B------:R-:W-:Y:S02]  /*53e0*/  IMAD R6, R5, R26.reuse, RZ ;  /* 0x0000001a05067224 */ /* 0x080fe400078e02ff */
[C---:B------:R-:W-:Y:S01]  /*53f0*/  IMAD.WIDE.U32 R4, R17.reuse, R26, R2 ;  /* 0x0000001a11047225 */ /* 0x040fe200078e0002 */
[----:B------:R-:W2:Y:S03]  /*5400*/  LDC R18, c[0x0][0x608] ;  /* 0x00018200ff127b82 */ /* 0x000ea60000000800 */
[----:B------:R-:W-:Y:S01]  /*5410*/  IMAD R17, R17, R27, R6 ;  /* 0x0000001b11117224 */ /* 0x000fe200078e0206 */
[----:B------:R-:W-:-:S03]  /*5420*/  I2FP.F32.U32 R6, R30 ;  /* 0x0000001e00067245 */ /* 0x000fc60000201000 */
[----:B------:R-:W-:Y:S01]  /*5430*/  IMAD.IADD R5, R5, 0x1, R17 ;  /* 0x0000000105057824 */ /* 0x000fe200078e0211 */
[----:B------:R-:W3:Y:S01]  /*5440*/  LDC R32, c[0x0][0x658] ;  /* 0x00019600ff207b82 */ /* 0x000ee20000000800 */
[----:B-1----:R-:W-:Y:S01]  /*5450*/  ISETP.NE.U32.AND P0, PT, R34, RZ, PT ;  /* 0x000000ff2200720c */ /* 0x002fe20003f05070 */
[----:B------:R-:W-:-:S03]  /*5460*/  IMAD.MOV.U32 R17, RZ, RZ, -0x1 ;  /* 0xffffffffff117424 */ /* 0x000fc600078e00ff */
[----:B------:R-:W-:-:S03]  /*5470*/  ISETP.NE.AND.EX P0, PT, R35, RZ, PT, P0 ;  /* 0x000000ff2300720c */ /* 0x000fc60003f05300 */
[----:B------:R-:W1:Y:S01]  /*5480*/  LDC R27, c[0x0][0x148] ;  /* 0x00005200ff1b7b82 */ /* 0x000e620000000800 */
[-CC-:B0-----:R-:W-:Y:S02]  /*5490*/  SHF.R.U64 R22, R4, R16.reuse, R5.reuse ;  /* 0x0000001004167219 */ /* 0x181fe40000001205 */
[----:B------:R-:W-:Y:S01]  /*54a0*/  SHF.R.U32.HI R5, RZ, R16, R5 ;  /* 0x00000010ff057219 */ /* 0x000fe20000011605 */
[----:B------:R-:W-:-:S04]  /*54b0*/  FMUL R16, R6, UR6 ;  /* 0x0000000606107c20 */ /* 0x000fc80008400000 */
[----:B------:R-:W0:Y:S01]  /*54c0*/  LDC R28, c[0x0][0x600] ;  /* 0x00018000ff1c7b82 */ /* 0x000e220000000800 */
[----:B------:R4:W0:Y:S01]  /*54d0*/  F2I.U32.TRUNC.NTZ R25, R16 ;  /* 0x0000001000197305 */ /* 0x000822000020f000 */
[-CC-:B--2---:R-:W-:Y:S02]  /*54e0*/  SHF.R.U64 R6, R22, R18.reuse, R5.reuse ;  /* 0x0000001216067219 */ /* 0x184fe40000001205 */
[----:B------:R-:W-:-:S04]  /*54f0*/  SHF.R.U32.HI R5, RZ, R18, R5 ;  /* 0x00000012ff057219 */ /* 0x000fc80000011605 */
[----:B------:R-:W2:Y:S01]  /*5500*/  LDC R33, c[0x0][0x648] ;  /* 0x00019200ff217b82 */ /* 0x000ea20000000800 */
[-CC-:B---3--:R-:W-:Y:S02]  /*5510*/  SHF.R.U64 R26, R6, R32.reuse, R5.reuse ;  /* 0x00000020061a7219 */ /* 0x188fe40000001205 */
[-C--:B------:R-:W-:Y:S02]  /*5520*/  SHF.L.U32 R17, R17, R32.reuse, RZ ;  /* 0x0000002011117219 */ /* 0x080fe400000006ff */
[-C--:B------:R-:W-:Y:S01]  /*5530*/  SHF.R.U32.HI R5, RZ, R32.reuse, R5 ;  /* 0x00000020ff057219 */ /* 0x080fe20000011605 */
[----:B------:R-:W-:Y:S01]  /*5540*/  IMAD.MOV.U32 R4, RZ, RZ, R26 ;  /* 0x000000ffff047224 */ /* 0x000fe200078e001a */
[----:B------:R-:W-:Y:S01]  /*5550*/  SHF.L.U32 R32, R19, R32, RZ ;  /* 0x0000002013207219 */ /* 0x000fe200000006ff */
[----:B------:R-:W3:Y:S01]  /*5560*/  LDC R36, c[0x0][0x638] ;  /* 0x00018e00ff247b82 */ /* 0x000ee20000000800 */
[----:B------:R-:W-:-:S07]  /*5570*/  LOP3.LUT R31, RZ, R17, RZ, 0x33, !PT ;  /* 0x00000011ff1f7212 */ /* 0x000fce00078e33ff */
[----:B------:R-:W0:Y:S01]  /*5580*/  LDC R37, c[0x0][0x610] ;  /* 0x00018400ff257b82 */ /* 0x000e220000000800 */
[----:B----4-:R-:W-:Y:S05]  /*5590*/  @!P0 BRA `(.L_x_108) ;  /* 0x0000000000288947 */ /* 0x010fea0003800000 */
[----:B------:R-:W4:Y:S02]  /*55a0*/  LDC R19, c[0x0][0x64c] ;  /* 0x00019300ff137b82 */ /* 0x000f240000000800 */
[----:B----4-:R-:W-:-:S05]  /*55b0*/  IADD3 R19, P0, R26, R19, RZ ;  /* 0x000000131a137210 */ /* 0x010fca0007f1e0ff */
        /* <DEDUP_REMOVED lines=8> */
.L_x_108:
[----:B--2---:R-:W-:Y:S01]  /*5640*/  SHF.R.U64 R4, R4, R33, R5 ;  /* 0x0000002104047219 */ /* 0x004fe20000001205 */
[----:B0-----:R-:W-:Y:S01]  /*5650*/  VIADD R19, R28, 0xffffffff ;  /* 0xffffffff1c137836 */ /* 0x001fe20000000000 */
[----:B------:R-:W-:Y:S01]  /*5660*/  LOP3.LUT R17, R6, R31, RZ, 0xc0, !PT ;  /* 0x0000001f06117212 */ /* 0x000fe200078ec0ff */
[----:B------:R-:W-:Y:S02]  /*5670*/  IMAD.MOV R25, RZ, RZ, -R25 ;  /* 0x000000ffff197224 */ /* 0x000fe400078e0a19 */
[----:B------:R-:W-:Y:S02]  /*5680*/  IMAD.MOV R5, RZ, RZ, -R4 ;  /* 0x000000ffff057224 */ /* 0x000fe400078e0a04 */
[----:B------:R-:W-:Y:S01]  /*5690*/  IMAD R6, R32, R4, R17 ;  /* 0x0000000420067224 */ /* 0x000fe200078e0211 */
[----:B------:R-:W-:Y:S01]  /*56a0*/  LOP3.LUT R17, R22, R19, RZ, 0xc0, !PT ;  /* 0x0000001316117212 */ /* 0x000fe200078ec0ff */
[----:B-1----:R-:W-:Y:S02]  /*56b0*/  @P4 IMAD R29, R27, R25, R30 ;  /* 0x000000191b1d4224 */ /* 0x002fe400078e021e */
[----:B---3--:R-:W-:-:S02]  /*56c0*/  IMAD R4, R5, R36, R26 ;  /* 0x0000002405047224 */ /* 0x008fc400078e021a */
[----:B------:R-:W-:Y:S02]  /*56d0*/  IMAD R6, R6, R37, R29 ;  /* 0x0000002506067224 */ /* 0x000fe400078e021d */
[----:B------:R-:W-:Y:S02]  /*56e0*/  IMAD R5, R4, R28, R17 ;  /* 0x0000001c04057224 */ /* 0x000fe400078e0211 */
[----:B------:R-:W-:-:S03]  /*56f0*/  IMAD.MOV.U32 R16, RZ, RZ, 0x1 ;  /* 0x00000001ff107424 */ /* 0x000fc600078e00ff */
[----:B------:R-:W-:Y:S02]  /*5700*/  SEL R4, R5, R6, !P4 ;  /* 0x0000000605047207 */ /* 0x000fe40006000000 */
[----:B------:R-:W-:Y:S01]  /*5710*/  SEL R6, R6, R5, !P4 ;  /* 0x0000000506067207 */ /* 0x000fe20006000000 */
[----:B------:R-:W-:-:S07]  /*5720*/  IMAD.MOV.U32 R5, RZ, RZ, R24 ;  /* 0x000000ffff057224 */ /* 0x000fce00078e0018 */
.L_x_106:
[----:B------:R-:W-:Y:S02]  /*5730*/  LOP3.LUT P0, RZ, R16, 0xff, RZ, 0xc0, !PT ;  /* 0x000000ff10ff7812 */ /* 0x000fe4000780c0ff */
[----:B------:R-:W-:-:S11]  /*5740*/  LOP3.LUT R87, R87, 0x1, RZ, 0x3c, !PT ;  /* 0x0000000157577812 */ /* 0x000fd600078e3cff */
[----:B------:R-:W-:Y:S05]  /*5750*/  @P0 BRA `(.L_x_109) ;  /* 0xffffffbc00d80947 */ /* 0x000fea000383ffff */
[----:B------:R-:W-:Y:S05]  /*5760*/  EXIT ;  /* 0x000000000000794d */ /* 0x000fea0003800000 */
.L_x_17:
[----:B------:R-:W-:-:S08]  /*5770*/  ISETP.NE.AND P0, PT, R18, RZ, PT ;  /* 0x000000ff1200720c */ /* 0x000fd00003f05270 */
[----:B--23-5:R-:W0:-:S00]  /*5780*/  USETMAXREG.DEALLOC.CTAPOOL 0x28 ;  /* 0x00000028000079c8 */ /* 0x02ce0000080e0500 */
[----:B------:R-:W-:Y:S05]  /*5790*/  @P0 EXIT ;  /* 0x000000000000094d */ /* 0x000fea0003800000 */
[----:B0-----:R-:W-:Y:S01]  /*57a0*/  LOP3.LUT P0, RZ, R20, 0xff, RZ, 0xc0, !PT ;  /* 0x000000ff14ff7812 */ /* 0x001fe2000780c0ff */
[----:B------:R-:W-:Y:S02]  /*57b0*/  IMAD.MOV.U32 R12, RZ, RZ, 0x1 ;  /* 0x00000001ff0c7424 */ /* 0x000fe400078e00ff */
[----:B------:R-:W-:-:S10]  /*57c0*/  IMAD.MOV.U32 R15, RZ, RZ, RZ ;  /* 0x000000ffff0f7224 */ /* 0x000fd400078e00ff */
[----:B------:R-:W-:Y:S05]  /*57d0*/  @!P0 BRA `(.L_x_110) ;  /* 0x0000000c001c8947 */ /* 0x000fea0003800000 */
[----:B------:R-:W0:Y:S01]  /*57e0*/  S2UR UR15, SR_CgaCtaId ;  /* 0x00000000000f79c3 */ /* 0x000e220000008800 */
[----:B------:R-:W-:Y:S01]  /*57f0*/  LOP3.LUT P0, RZ, R11, 0x1f, RZ, 0xc0, !PT ;  /* 0x0000001f0bff7812 */ /* 0x000fe2000780c0ff */
[----:B------:R-:W-:Y:S01]  /*5800*/  ULDC UR6, c[0x0][0x658] ;  /* 0x0001960000067ab9 */ /* 0x000fe20000000800 */
[----:B------:R-:W-:Y:S01]  /*5810*/  UMOV UR7, 0xffffffff ;  /* 0xffffffff00077882 */ /* 0x000fe20000000000 */
[----:B------:R-:W-:Y:S01]  /*5820*/  BSSY B0, `(.L_x_110) ;  /* 0x00000c2000007945 */ /* 0x000fe20003800000 */
[----:B------:R-:W-:Y:S01]  /*5830*/  USHF.L.U32 UR7, UR7, UR6, URZ ;  /* 0x0000000607077299 */ /* 0x000fe2000800063f */
[C---:B------:R-:W-:Y:S01]  /*5840*/  ISETP.NE.AND P2, PT, R10.reuse, RZ, PT ;  /* 0x000000ff0a00720c */ /* 0x040fe20003f45270 */
[----:B------:R-:W-:Y:S01]  /*5850*/  IMAD.MOV.U32 R14, RZ, RZ, 0x1 ;  /* 0x00000001ff0e7424 */ /* 0x000fe200078e00ff */
[----:B------:R-:W-:Y:S01]  /*5860*/  ISETP.NE.OR P0, PT, R10, RZ, !P0 ;  /* 0x000000ff0a00720c */ /* 0x000fe20004705670 */
[----:B------:R-:W-:Y:S01]  /*5870*/  IMAD.MOV.U32 R12, RZ, RZ, 0x1 ;  /* 0x00000001ff0c7424 */ /* 0x000fe200078e00ff */
[----:B------:R-:W-:Y:S01]  /*5880*/  LOP3.LUT R13, R7, 0x2, RZ, 0xfc, !PT ;  /* 0x00000002070d7812 */ /* 0x000fe200078efcff */
[----:B------:R-:W-:Y:S01]  /*5890*/  IMAD.MOV.U32 R15, RZ, RZ, RZ ;  /* 0x000000ffff0f7224 */ /* 0x000fe200078e00ff */
[----:B------:R-:W-:Y:S01]  /*58a0*/  ULDC UR5, c[0x0][0x600] ;  /* 0x0001800000057ab9 */ /* 0x000fe20000000800 */
[----:B------:R-:W-:Y:S01]  /*58b0*/  UMOV UR8, 0x1 ;  /* 0x0000000100087882 */ /* 0x000fe20000000000 */
[----:B------:R-:W-:-:S02]  /*58c0*/  UIADD3 UR24, UR13, 0x1, URZ ;  /* 0x000000010d187890 */ /* 0x000fc4000fffe03f */
[----:B------:R-:W-:Y:S02]  /*58d0*/  UIADD3 UR18, UR5, -0x1, URZ ;  /* 0xffffffff05127890 */ /* 0x000fe4000fffe03f */
[----:B------:R-:W-:Y:S02]  /*58e0*/  USHF.L.U32 UR20, UR8, UR6, URZ ;  /* 0x0000000608147299 */ /* 0x000fe4000800063f */
[----:B------:R-:W-:Y:S01]  /*58f0*/  ULOP3.LUT UR19, URZ, UR7, URZ, 0x33, !UPT ;  /* 0x000000073f137292 */ /* 0x000fe2000f8e333f */
[----:B------:R-:W-:Y:S01]  /*5900*/  ULDC.64 UR22, c[0x0][0x198] ;  /* 0x0000660000167ab9 */ /* 0x000fe20000000a00 */
[----:B0-----:R-:W-:Y:S02]  /*5910*/  USHF.L.U32 UR4, UR15, 0x5, URZ ;  /* 0x000000050f047899 */ /* 0x001fe4000800063f */
[----:B------:R-:W-:Y:S02]  /*5920*/  USHF.L.U32 UR15, UR15, 0xb, URZ ;  /* 0x0000000b0f0f7899 */ /* 0x000fe4000800063f */
[----:B------:R-:W-:-:S12]  /*5930*/  ULOP3.LUT UR14, UR4, 0x20, URZ, 0xc0, !UPT ;  /* 0x00000020040e7892 */ /* 0x000fd8000f8ec03f */
.L_x_122:
[----:B------:R-:W-:-:S03]  /*5940*/  UMOV UR4, 0xffffffff ;  /* 0xffffffff00047882 */ /* 0x000fc60000000000 */
[----:B------:R-:W-:Y:S05]  /*5950*/  BRA.DIV UR4, `(.L_x_111) ;  /* 0x0000001204007947 */ /* 0x000fea000b800000 */
[----:B------:R-:W-:-:S13]  /*5960*/  ELECT P1, URZ, PT ;  /* 0x00000000003f782f */ /* 0x000fda0003820000 */
.L_x_136:
[----:B------:R-:W0:Y:S01]  /*5970*/  LDC R10, c[0x0][0x28c] ;  /* 0x0000a300ff0a7b82 */ /* 0x000e220000000800 */
[----:B------:R-:W-:Y:S01]  /*5980*/  BSSY B1, `(.L_x_112) ;  /* 0x0000038000017945 */ /* 0x000fe20003800000 */
[----:B0-----:R-:W-:-:S13]  /*5990*/  ISETP.LT.OR P1, PT, R10, 0x1, !P1 ;  /* 0x000000010a00780c */ /* 0x001fda0004f21670 */
[----:B------:R-:W-:Y:S05]  /*59a0*/  @P1 BRA `(.L_x_113) ;  /* 0x0000000000d41947 */ /* 0x000fea0003800000 */
[----:B------:R-:W-:Y:S01]  /*59b0*/  LEA R16, R4, UR14, 0x6 ;  /* 0x0000000e04107c11 */ /* 0x000fe2000f8e30ff */
[----:B------:R-:W-:Y:S02]  /*59c0*/  IMAD.SHL.U32 R17, R6, 0x40, RZ ;  /* 0x0000004006117824 */ /* 0x000fe400078e00ff */
[----:B------:R-:W-:Y:S02]  /*59d0*/  IMAD.MOV.U32 R18, RZ, RZ, RZ ;  /* 0x000000ffff127224 */ /* 0x000fe400078e00ff */
[----:B------:R-:W-:Y:S02]  /*59e0*/  IMAD.U32 R20, RZ, RZ, UR24 ;  /* 0x00000018ff147e24 */ /* 0x000fe4000f8e00ff */
[----:B------:R-:W-:Y:S02]  /*59f0*/  IMAD.MOV.U32 R4, RZ, RZ, R12 ;  /* 0x000000ffff047224 */ /* 0x000fe400078e000c */
[----:B------:R-:W-:-:S07]  /*5a00*/  IMAD.MOV.U32 R6, RZ, RZ, R15 ;  /* 0x000000ffff067224 */ /* 0x000fce00078e000f */
.L_x_117:
[----:B------:R-:W0:Y:S01]  /*5a10*/  S2R R11, SR_CgaCtaId ;  /* 0x00000000000b7919 */ /* 0x000e220000008800 */
[----:B------:R-:W-:-:S04]  /*5a20*/  MOV R10, 0x400 ;  /* 0x00000400000a7802 */ /* 0x000fc80000000f00 */
[----:B0-----:R-:W-:Y:S02]  /*5a30*/  LEA R21, R11, R10, 0x18 ;  /* 0x0000000a0b157211 */ /* 0x001fe400078ec0ff */
[----:B------:R-:W-:Y:S01]  /*5a40*/  SHF.L.U32 R10, R4, 0x1f, RZ ;  /* 0x0000001f040a7819 */ /* 0x000fe200000006ff */
[----:B------:R-:W0:Y:S02]  /*5a50*/  @!P2 LDC R11, c[0x0][0x500] ;  /* 0x00014000ff0bab82 */ /* 0x000e240000000800 */
[----:B------:R-:W-:-:S04]  /*5a60*/  IMAD R19, R6, 0x8, R21 ;  /* 0x0000000806137824 */ /* 0x000fc800078e0215 */
[----:B------:R-:W1:Y:S02]  /*5a70*/  SYNCS.PHASECHK.TRANS64.TRYWAIT P1, [R19+URZ+0x28], R10 ;  /* 0x0000280a130075a7 */ /* 0x000e64000802017f */
[----:B-1----:R-:W-:Y:S05]  /*5a80*/  @!P1 BRA `(.L_x_114) ;  /* 0x0000000c00d49947 */ /* 0x002fea0003800000 */
.L_x_137:
[----:B-1----:R-:W-:Y:S01]  /*5a90*/  PRMT R10, R13, 0x9910, RZ ;  /* 0x000099100d0a7816 */ /* 0x002fe200000000ff */
[----:B0-----:R0:W-:Y:S03]  /*5aa0*/  @!P2 SYNCS.ARRIVE.TRANS64 RZ, [R19+URZ], R11 ;  /* 0x0000000b13ffa9a7 */ /* 0x0011e6000800003f */
[----:B------:R-:W-:-:S13]  /*5ab0*/  ISETP.NE.AND P1, PT, R10, 0x2, PT ;  /* 0x000000020a00780c */ /* 0x000fda0003f25270 */
[----:B0-----:R-:W-:Y:S05]  /*5ac0*/  @P1 BRA `(.L_x_115) ;  /* 0x0000000000041947 */ /* 0x001fea0003800000 */
[----:B------:R-:W-:Y:S01]  /*5ad0*/  BPT.TRAP 0x1 ;  /* 0x000000040000795c */ /* 0x000fe20000300000 */
.L_x_115:
[----:B------:R-:W-:Y:S05]  /*5ae0*/  @P0 BRA `(.L_x_116) ;  /* 0x0000000000040947 */ /* 0x000fea0003800000 */
[----:B------:R-:W-:Y:S01]  /*5af0*/  BPT.TRAP 0x1 ;  /* 0x000000040000795c */ /* 0x000fe20000300000 */
.L_x_116:
[----:B------:R-:W-:Y:S01]  /*5b00*/  R2UR UR5, R6 ;  /* 0x00000000060572ca */ /* 0x000fe200000e0000 */
[----:B------:R-:W-:Y:S01]  /*5b10*/  VIADD R20, R20, 0xffffffff ;  /* 0xffffffff14147836 */ /* 0x000fe20000000000 */
[----:B------:R-:W-:Y:S01]  /*5b20*/  R2UR UR17, R21 ;  /* 0x00000000151172ca */ /* 0x000fe200000e0000 */
[----:B------:R-:W-:Y:S01]  /*5b30*/  UIADD3 UR4, UP0, UR22, 0xf0, URZ ;  /* 0x000000f016047890 */ /* 0x000fe2000ff1e03f */
[----:B------:R-:W-:Y:S01]  /*5b40*/  R2UR UR9, R19 ;  /* 0x00000000130972ca */ /* 0x000fe200000e0000 */
[----:B------:R-:W-:Y:S01]  /*5b50*/  UIADD3 UR26, UP1, UR22, 0x1f0, URZ ;  /* 0x000001f0161a7890 */ /* 0x000fe2000ff3e03f */
[----:B------:R-:W-:Y:S01]  /*5b60*/  R2UR UR11, R17 ;  /* 0x00000000110b72ca */ /* 0x000fe200000e0000 */
[----:B------:R-:W-:Y:S01]  /*5b70*/  VIADD R6, R6, 0x1 ;  /* 0x0000000106067836 */ /* 0x000fe20000000000 */
[----:B------:R-:W-:Y:S01]  /*5b80*/  R2UR UR10, R18 ;  /* 0x00000000120a72ca */ /* 0x000fe200000e0000 */
[----:B------:R-:W-:Y:S01]  /*5b90*/  UIADD3.X UR27, URZ, UR23, URZ, UP1, !UPT ;  /* 0x000000173f1b7290 */ /* 0x000fe20008ffe43f */
[----:B------:R-:W-:Y:S01]  /*5ba0*/  R2UR UR12, R5 ;  /* 0x00000000050c72ca */ /* 0x000fe200000e0000 */
[----:B------:R-:W-:Y:S01]  /*5bb0*/  UMOV UR6, 0x0 ;  /* 0x0000000000067882 */ /* 0x000fe20000000000 */
[----:B------:R-:W-:Y:S01]  /*5bc0*/  R2UR UR21, R16 ;  /* 0x00000000101572ca */ /* 0x000fe200000e0000 */
[----:B------:R-:W-:Y:S01]  /*5bd0*/  USHF.L.U32 UR5, UR5, 0xc, URZ ;  /* 0x0000000c05057899 */ /* 0x000fe2000800063f */
[----:B------:R-:W-:Y:S01]  /*5be0*/  ISETP.GT.AND P3, PT, R20, 0x1, PT ;  /* 0x000000011400780c */ /* 0x000fe20003f64270 */
[----:B------:R-:W-:Y:S01]  /*5bf0*/  UMOV UR7, 0x10000000 ;  /* 0x1000000000077882 */ /* 0x000fe20000000000 */
[----:B------:R-:W-:Y:S01]  /*5c00*/  ISETP.NE.AND P1, PT, R6, 0x5, PT ;  /* 0x000000050600780c */ /* 0x000fe20003f25270 */
[----:B------:R-:W-:Y:S01]  /*5c10*/  ULOP3.LUT UR8, UR5, 0x800, UR15, 0xf8, !UPT ;  /* 0x0000080005087892 */ /* 0x000fe2000f8ef80f */
[----:B------:R-:W-:Y:S01]  /*5c20*/  VIADD R18, R18, 0x40 ;  /* 0x0000004012127836 */ /* 0x000fe20000000000 */
[----:B------:R-:W-:Y:S01]  /*5c30*/  UIADD3 UR16, UR17, 0x180, UR5 ;  /* 0x0000018011107890 */ /* 0x000fe2000fffe005 */
[----:B------:R-:W-:Y:S01]  /*5c40*/  SEL R11, RZ, 0x1, P1 ;  /* 0x00000001ff0b7807 */ /* 0x000fe20000800000 */
[----:B------:R-:W-:Y:S01]  /*5c50*/  UIADD3.X UR5, URZ, UR23, URZ, UP0, !UPT ;  /* 0x000000173f057290 */ /* 0x000fe200087fe43f */
[----:B------:R-:W-:Y:S01]  /*5c60*/  SEL R6, R6, RZ, P1 ;  /* 0x000000ff06067207 */ /* 0x000fe20000800000 */
[----:B------:R-:W-:Y:S01]  /*5c70*/  UIADD3 UR17, UR17, 0x5180, UR8 ;  /* 0x0000518011117890 */ /* 0x000fe2000fffe008 */
[----:B------:R-:W-:Y:S01]  /*5c80*/  LOP3.LUT R4, R4, R11, RZ, 0x3c, !PT ;  /* 0x0000000b04047212 */ /* 0x000fe200078e3cff */
[----:B------:R-:W-:Y:S01]  /*5c90*/  UMOV UR25, 0x30000 ;  /* 0x0003000000197882 */ /* 0x000fe20000000000 */
[----:B------:R-:W-:-:S04]  /*5ca0*/  UMOV UR8, UR16 ;  /* 0x0000001000087c82 */ /* 0x000fc80008000000 */
[----:B------:R0:W-:Y:S02]  /*5cb0*/  UTMALDG.3D [UR8], [UR4], desc[UR6] ;  /* 0x00000608040075b4 */ /* 0x0001e40008011000 */
[----:B0-----:R-:W-:Y:S01]  /*5cc0*/  UMOV UR8, UR17 ;  /* 0x0000001100087c82 */ /* 0x001fe20008000000 */
[----:B------:R-:W-:Y:S02]  /*5cd0*/  UMOV UR11, UR21 ;  /* 0x00000015000b7c82 */ /* 0x000fe40008000000 */
[----:B------:R0:W-:Y:S02]  /*5ce0*/  UTMALDG.3D.MULTICAST [UR8], [UR26], UR25, desc[UR6] ;  /* 0x000006081a0073b4 */ /* 0x0001e40008011819 */
[----:B0-----:R-:W-:Y:S05]  /*5cf0*/  @P3 BRA `(.L_x_117) ;  /* 0xfffffffc00443947 */ /* 0x001fea000383ffff */
.L_x_113:
[----:B------:R-:W-:Y:S05]  /*5d00*/  BSYNC B1 ;  /* 0x0000000000017941 */ /* 0x000fea0003800000 */
.L_x_112:
[----:B------:R-:W-:Y:S01]  /*5d10*/  LOP3.LUT P5, RZ, R14, 0xff, RZ, 0xc0, !PT ;  /* 0x000000ff0eff7812 */ /* 0x000fe200078ac0ff */
[----:B------:R-:W-:Y:S01]  /*5d20*/  VIADD R6, R15, UR13 ;  /* 0x0000000d0f067c36 */ /* 0x000fe20008000000 */
[----:B------:R-:W-:Y:S01]  /*5d30*/  ULDC.64 UR4, c[0x0][0x650] ;  /* 0x0001940000047ab9 */ /* 0x000fe20000000a00 */
[----:B------:R-:W-:Y:S01]  /*5d40*/  IMAD.U32 R11, RZ, RZ, UR13 ;  /* 0x0000000dff0b7e24 */ /* 0x000fe2000f8e00ff */
[----:B------:R-:W-:Y:S01]  /*5d50*/  UISETP.GE.U32.AND UP0, UPT, UR13, 0x5, UPT ;  /* 0x000000050d00788c */ /* 0x000fe2000bf06070 */
[----:B------:R-:W-:Y:S01]  /*5d60*/  BSSY B1, `(.L_x_118) ;  /* 0x000006b000017945 */ /* 0x000fe20003800000 */
[----:B------:R-:W-:Y:S02]  /*5d70*/  ISETP.GT.U32.AND P1, PT, R6, 0x4, PT ;  /* 0x000000040600780c */ /* 0x000fe40003f24070 */
[----:B------:R-:W-:Y:S02]  /*5d80*/  PRMT R14, RZ, 0x7610, R14 ;  /* 0x00007610ff0e7816 */ /* 0x000fe4000000000e */
[----:B------:R-:W-:-:S02]  /*5d90*/  ISETP.LT.U32.AND P1, PT, R11, 0x5, P1 ;  /* 0x000000050b00780c */ /* 0x000fc40000f21070 */
[----:B------:R-:W-:Y:S01]  /*5da0*/  PLOP3.LUT P3, PT, PT, PT, UP0, 0x80, 0x0 ;  /* 0x000000000000781c */ /* 0x000fe20003f6f008 */
[----:B------:R-:W0:Y:S01]  /*5db0*/  @P5 S2R R5, SR_CgaCtaId ;  /* 0x0000000000055919 */ /* 0x000e220000008800 */
[----:B------:R-:W-:-:S04]  /*5dc0*/  @P5 MOV R4, 0x400 ;  /* 0x0000040000045802 */ /* 0x000fc80000000f00 */
[----:B0-----:R-:W-:Y:S01]  /*5dd0*/  @P5 LEA R10, R5, R4, 0x18 ;  /* 0x00000004050a5211 */ /* 0x001fe200078ec0ff */
[----:B------:R-:W-:-:S03]  /*5de0*/  IMAD.WIDE.U32 R4, R6, -0x33333333, RZ ;  /* 0xcccccccd06047825 */ /* 0x000fc600078e00ff */
[----:B------:R0:W-:Y:S01]  /*5df0*/  @P5 SYNCS.ARRIVE.TRANS64.A1T0 RZ, [R10+URZ+0x88], RZ ;  /* 0x000088ff0aff59a7 */ /* 0x0001e2000810003f */
[----:B------:R-:W-:Y:S01]  /*5e00*/  IADD3 R2, P5, R2, R8, RZ ;  /* 0x0000000802027210 */ /* 0x000fe20007fbe0ff */
[----:B------:R-:W-:Y:S01]  /*5e10*/  IMAD.MOV.U32 R4, RZ, RZ, -0x1 ;  /* 0xffffffffff047424 */ /* 0x000fe200078e00ff */
[----:B------:R-:W-:Y:S02]  /*5e20*/  SHF.R.U32.HI R11, RZ, 0x2, R5 ;  /* 0x00000002ff0b7819 */ /* 0x000fe40000011605 */
[----:B------:R-:W-:Y:S01]  /*5e30*/  SEL R5, RZ, 0x1, !P1 ;  /* 0x00000001ff057807 */ /* 0x000fe20004800000 */
[----:B------:R-:W-:Y:S01]  /*5e40*/  IMAD.X R3, R3, 0x1, R0, P5 ;  /* 0x0000000103037824 */ /* 0x000fe200028e0600 */
[----:B------:R-:W-:Y:S01]  /*5e50*/  ISETP.GE.U32.AND P1, PT, R2, UR4, PT ;  /* 0x0000000402007c0c */ /* 0x000fe2000bf26070 */
[----:B------:R-:W-:Y:S01]  /*5e60*/  IMAD R15, R11, -0x5, R6 ;  /* 0xfffffffb0b0f7824 */ /* 0x000fe200078e0206 */
[----:B------:R-:W-:Y:S01]  /*5e70*/  LOP3.LUT R12, R12, R5, RZ, 0x3c, !PT ;  /* 0x000000050c0c7212 */ /* 0x000fe200078e3cff */
[----:B------:R-:W-:Y:S01]  /*5e80*/  IMAD.MOV.U32 R6, RZ, RZ, -0x1 ;  /* 0xffffffffff067424 */ /* 0x000fe200078e00ff */
[----:B------:R-:W-:Y:S01]  /*5e90*/  ISETP.GE.U32.AND.EX P1, PT, R3, UR5, PT, P1 ;  /* 0x0000000503007c0c */ /* 0x000fe2000bf26110 */
[----:B------:R-:W-:Y:S01]  /*5ea0*/  IMAD.MOV.U32 R5, RZ, RZ, -0x1 ;  /* 0xffffffffff057424 */ /* 0x000fe200078e00ff */
[----:B------:R-:W-:-:S02]  /*5eb0*/  @P3 LOP3.LUT R12, R12, 0x1, R11, 0x78, !PT ;  /* 0x000000010c0c3812 */ /* 0x000fc400078e780b */
[----:B0-----:R-:W-:-:S09]  /*5ec0*/  PRMT R10, RZ, 0x7610, R10 ;  /* 0x00007610ff0a7816 */ /* 0x001fd2000000000a */
[----:B------:R-:W-:Y:S05]  /*5ed0*/  @P1 BRA `(.L_x_119) ;  /* 0x00000004004c1947 */ /* 0x000fea0003800000 */
[----:B------:R-:W0:Y:S01]  /*5ee0*/  S2R R17, SR_CTAID.X ;  /* 0x0000000000117919 */ /* 0x000e220000002500 */
[----:B------:R-:W-:Y:S01]  /*5ef0*/  ULDC.64 UR4, c[0x0][0x628] ;  /* 0x00018a0000047ab9 */ /* 0x000fe20000000a00 */
[----:B------:R-:W1:Y:S01]  /*5f00*/  LDC R18, c[0x0][0x144] ;  /* 0x00005100ff127b82 */ /* 0x000e620000000800 */
[----:B------:R-:W-:Y:S01]  /*5f10*/  ISETP.NE.U32.AND P1, PT, RZ, UR4, PT ;  /* 0x00000004ff007c0c */ /* 0x000fe2000bf25070 */
[----:B------:R-:W2:Y:S01]  /*5f20*/  S2R R6, SR_CTAID.Y ;  /* 0x0000000000067919 */ /* 0x000ea20000002600 */
[----:B------:R-:W-:Y:S01]  /*5f30*/  ULDC UR6, c[0x0][0x150] ;  /* 0x0000540000067ab9 */ /* 0x000fe20000000800 */
[----:B------:R-:W-:Y:S01]  /*5f40*/  ULDC UR7, c[0x0][0x630] ;  /* 0x00018c0000077ab9 */ /* 0x000fe20000000800 */
[----:B------:R-:W-:Y:S01]  /*5f50*/  ISETP.NE.AND.EX P1, PT, RZ, UR5, PT, P1 ;  /* 0x00000005ff007c0c */ /* 0x000fe2000bf25310 */
[----:B------:R-:W-:Y:S01]  /*5f60*/  IMAD.MOV.U32 R4, RZ, RZ, R2 ;  /* 0x000000ffff047224 */ /* 0x000fe200078e0002 */
[----:B0-----:R-:W-:-:S05]  /*5f70*/  I2FP.F32.U32 R5, R17 ;  /* 0x0000001100057245 */ /* 0x001fca0000201000 */
[----:B------:R-:W-:Y:S01]  /*5f80*/  FMUL R20, R5, UR6 ;  /* 0x0000000605147c20 */ /* 0x000fe20008400000 */
[----:B------:R-:W-:-:S05]  /*5f90*/  IMAD.MOV.U32 R5, RZ, RZ, R3 ;  /* 0x000000ffff057224 */ /* 0x000fca00078e0003 */
[----:B--2---:R-:W-:Y:S05]  /*5fa0*/  @!P1 BRA `(.L_x_120) ;  /* 0x0000000000289947 */ /* 0x004fea0003800000 */
[----:B------:R-:W-:Y:S02]  /*5fb0*/  ULDC UR6, c[0x0][0x634] ;  /* 0x00018d0000067ab9 */ /* 0x000fe40000000800 */
[----:B------:R-:W-:-:S05]  /*5fc0*/  IADD3 R5, P1, R2, UR6, RZ ;  /* 0x0000000602057c10 */ /* 0x000fca000ff3e0ff */
[----:B------:R-:W-:-:S04]  /*5fd0*/  IMAD.X R19, RZ, RZ, R3, P1 ;  /* 0x000000ffff137224 */ /* 0x000fc800008e0603 */
[----:B------:R-:W-:-:S04]  /*5fe0*/  IMAD.WIDE.U32 R10, R19, UR4, RZ ;  /* 0x00000004130a7c25 */ /* 0x000fc8000f8e00ff */
[----:B------:R-:W-:-:S04]  /*5ff0*/  IMAD.WIDE.U32 R10, P1, R5, UR5, R10 ;  /* 0x00000005050a7c25 */ /* 0x000fc8000f82000a */
[----:B------:R-:W-:-:S04]  /*6000*/  IMAD.WIDE.U32 R4, R5, UR4, RZ ;  /* 0x0000000405047c25 */ /* 0x000fc8000f8e00ff */
[----:B------:R-:W-:Y:S01]  /*6010*/  IMAD.MOV.U32 R4, RZ, RZ, R11 ;  /* 0x000000ffff047224 */ /* 0x000fe200078e000b */
[----:B------:R-:W-:Y:S01]  /*6020*/  IADD3 RZ, P3, R5, R10, RZ ;  /* 0x0000000a05ff7210 */ /* 0x000fe20007f7e0ff */
[----:B------:R-:W-:-:S04]  /*6030*/  IMAD.X R5, RZ, RZ, RZ, P1 ;  /* 0x000000ffff057224 */ /* 0x000fc800008e06ff */
[----:B------:R-:W-:-:S08]  /*6040*/  IMAD.WIDE.U32.X R4, R19, UR5, R4, P3 ;  /* 0x0000000513047c25 */ /* 0x000fd000098e0404 */
.L_x_120:
[--C-:B------:R-:W-:Y:S01]  /*6050*/  SHF.R.U64 R16, R4, UR7, R5.reuse ;  /* 0x0000000704107c19 */ /* 0x100fe20008001205 */
[----:B------:R-:W0:Y:S01]  /*6060*/  F2I.U32.TRUNC.NTZ R20, R20 ;  /* 0x0000001400147305 */ /* 0x000e22000020f000 */
[----:B------:R-:W-:Y:S01]  /*6070*/  SHF.R.U32.HI R4, RZ, UR7, R5 ;  /* 0x00000007ff047c19 */ /* 0x000fe20008011605 */
[----:B------:R-:W-:Y:S01]  /*6080*/  ULDC.64 UR4, c[0x0][0x620] ;  /* 0x0001880000047ab9 */ /* 0x000fe20000000a00 */
[----:B------:R-:W-:Y:S01]  /*6090*/  IADD3 R11, P1, RZ, -R16, RZ ;  /* 0x80000010ff0b7210 */ /* 0x000fe20007f3e0ff */
[----:B------:R-:W-:Y:S01]  /*60a0*/  ULDC.64 UR6, c[0x0][0x640] ;  /* 0x0001900000067ab9 */ /* 0x000fe20000000a00 */
[----:B------:R-:W2:Y:S03]  /*60b0*/  LDC R21, c[0x0][0x148] ;  /* 0x00005200ff157b82 */ /* 0x000ea60000000800 */
[----:B------:R-:W-:Y:S01]  /*60c0*/  IMAD.X R4, RZ, RZ, ~R4, P1 ;  /* 0x000000ffff047224 */ /* 0x000fe200008e0e04 */
[----:B------:R-:W-:-:S03]  /*60d0*/  ISETP.NE.U32.AND P1, PT, RZ, UR6, PT ;  /* 0x00000006ff007c0c */ /* 0x000fc6000bf25070 */
[----:B------:R-:W-:Y:S01]  /*60e0*/  IMAD R10, R4, UR4, RZ ;  /* 0x00000004040a7c24 */ /* 0x000fe2000f8e02ff */
[----:B------:R-:W-:Y:S01]  /*60f0*/  ISETP.NE.AND.EX P1, PT, RZ, UR7, PT, P1 ;  /* 0x00000007ff007c0c */ /* 0x000fe2000bf25310 */
[----:B------:R-:W-:Y:S01]  /*6100*/  IMAD.WIDE.U32 R4, R11, UR4, R2 ;  /* 0x000000040b047c25 */ /* 0x000fe2000f8e0002 */
[----:B------:R-:W-:-:S03]  /*6110*/  ULDC UR4, c[0x0][0x618] ;  /* 0x0001860000047ab9 */ /* 0x000fc60000000800 */
[----:B------:R-:W-:Y:S01]  /*6120*/  IMAD R11, R11, UR5, R10 ;  /* 0x000000050b0b7c24 */ /* 0x000fe2000f8e020a */
[----:B------:R-:W-:Y:S01]  /*6130*/  ULDC UR5, c[0x0][0x154] ;  /* 0x0000550000057ab9 */ /* 0x000fe20000000800 */
[----:B0-----:R-:W-:Y:S02]  /*6140*/  IMAD.MOV R10, RZ, RZ, -R20 ;  /* 0x000000ffff0a7224 */ /* 0x001fe400078e0a14 */
[----:B------:R-:W-:Y:S02]  /*6150*/  IMAD.IADD R5, R5, 0x1, R11 ;  /* 0x0000000105057824 */ /* 0x000fe400078e020b */
[----:B-1----:R-:W-:Y:S01]  /*6160*/  IMAD R17, R18, R10, R17 ;  /* 0x0000000a12117224 */ /* 0x002fe200078e0211 */
[----:B------:R-:W-:Y:S02]  /*6170*/  I2FP.F32.U32 R10, R6 ;  /* 0x00000006000a7245 */ /* 0x000fe40000201000 */
[--C-:B------:R-:W-:Y:S02]  /*6180*/  SHF.R.U64 R18, R4, UR4, R5.reuse ;  /* 0x0000000404127c19 */ /* 0x100fe40008001205 */
[----:B------:R-:W-:Y:S01]  /*6190*/  SHF.R.U32.HI R5, RZ, UR4, R5 ;  /* 0x00000004ff057c19 */ /* 0x000fe20008011605 */
[----:B------:R-:W-:Y:S01]  /*61a0*/  FMUL R10, R10, UR5 ;  /* 0x000000050a0a7c20 */ /* 0x000fe20008400000 */
[----:B------:R-:W-:-:S02]  /*61b0*/  ULDC UR4, c[0x0][0x608] ;  /* 0x0001820000047ab9 */ /* 0x000fc40000000800 */
[--C-:B------:R-:W-:Y:S01]  /*61c0*/  SHF.R.U64 R20, R18, UR4, R5.reuse ;  /* 0x0000000412147c19 */ /* 0x100fe20008001205 */
[----:B------:R0:W1:Y:S01]  /*61d0*/  F2I.U32.TRUNC.NTZ R22, R10 ;  /* 0x0000000a00167305 */ /* 0x000062000020f000 */
[----:B------:R-:W-:Y:S01]  /*61e0*/  SHF.R.U32.HI R5, RZ, UR4, R5 ;  /* 0x00000004ff057c19 */ /* 0x000fe20008011605 */
[----:B------:R-:W-:-:S03]  /*61f0*/  ULDC UR4, c[0x0][0x658] ;  /* 0x0001960000047ab9 */ /* 0x000fc60000000800 */
[--C-:B------:R-:W-:Y:S02]  /*6200*/  SHF.R.U64 R19, R20, UR4, R5.reuse ;  /* 0x0000000414137c19 */ /* 0x100fe40008001205 */
[----:B------:R-:W-:-:S03]  /*6210*/  SHF.R.U32.HI R23, RZ, UR4, R5 ;  /* 0x00000004ff177c19 */ /* 0x000fc60008011605 */
[----:B------:R-:W-:Y:S02]  /*6220*/  IMAD.MOV.U32 R4, RZ, RZ, R19 ;  /* 0x000000ffff047224 */ /* 0x000fe400078e0013 */
[----:B------:R-:W-:Y:S01]  /*6230*/  IMAD.MOV.U32 R5, RZ, RZ, R23 ;  /* 0x000000ffff057224 */ /* 0x000fe200078e0017 */
[----:B0-----:R-:W-:Y:S06]  /*6240*/  @!P1 BRA `(.L_x_121) ;  /* 0x0000000000289947 */ /* 0x001fec0003800000 */
        /* <DEDUP_REMOVED lines=10> */
.L_x_121:
[----:B------:R-:W-:Y:S01]  /*62f0*/  ULDC UR4, c[0x0][0x648] ;  /* 0x0001920000047ab9 */ /* 0x000fe20000000800 */
[----:B-1----:R-:W-:Y:S01]  /*6300*/  IMAD.MOV R22, RZ, RZ, -R22 ;  /* 0x000000ffff167224 */ /* 0x002fe200078e0a16 */
[----:B------:R-:W-:Y:S01]  /*6310*/  SHF.R.U64 R5, R4, UR4, R5 ;  /* 0x0000000404057c19 */ /* 0x000fe20008001205 */
[----:B------:R-:W-:Y:S01]  /*6320*/  ULDC UR4, c[0x0][0x638] ;  /* 0x00018e0000047ab9 */ /* 0x000fe20000000800 */
[----:B------:R-:W-:Y:S01]  /*6330*/  LOP3.LUT R4, R20, UR19, RZ, 0xc0, !PT ;  /* 0x0000001314047c12 */ /* 0x000fe2000f8ec0ff */
[----:B--2---:R-:W-:Y:S01]  /*6340*/  @P4 IMAD R17, R21, R22, R6 ;  /* 0x0000001615114224 */ /* 0x004fe200078e0206 */
[----:B------:R-:W-:Y:S01]  /*6350*/  LOP3.LUT R18, R18, UR18, RZ, 0xc0, !PT ;  /* 0x0000001212127c12 */ /* 0x000fe2000f8ec0ff */
[----:B------:R-:W-:Y:S01]  /*6360*/  IMAD.MOV R6, RZ, RZ, -R5 ;  /* 0x000000ffff067224 */ /* 0x000fe200078e0a05 */
[----:B------:R-:W-:Y:S01]  /*6370*/  ULDC UR5, c[0x0][0x610] ;  /* 0x0001840000057ab9 */ /* 0x000fe20000000800 */
[----:B------:R-:W-:Y:S02]  /*6380*/  IMAD R4, R5, UR20, R4 ;  /* 0x0000001405047c24 */ /* 0x000fe4000f8e0204 */
[----:B------:R-:W-:Y:S01]  /*6390*/  IMAD R19, R6, UR4, R19 ;  /* 0x0000000406137c24 */ /* 0x000fe2000f8e0213 */
[----:B------:R-:W-:Y:S01]  /*63a0*/  ULDC UR4, c[0x0][0x600] ;  /* 0x0001800000047ab9 */ /* 0x000fe20000000800 */
[----:B------:R-:W-:-:S02]  /*63b0*/  IMAD R17, R4, UR5, R17 ;  /* 0x0000000504117c24 */ /* 0x000fc4000f8e0211 */
[----:B------:R-:W-:Y:S02]  /*63c0*/  IMAD R6, R19, UR4, R18 ;  /* 0x0000000413067c24 */ /* 0x000fe4000f8e0212 */
[----:B------:R-:W-:Y:S02]  /*63d0*/  IMAD.MOV.U32 R10, RZ, RZ, 0x1 ;  /* 0x00000001ff0a7424 */ /* 0x000fe400078e00ff */
[----:B------:R-:W-:Y:S01]  /*63e0*/  IMAD.MOV.U32 R5, RZ, RZ, R16 ;  /* 0x000000ffff057224 */ /* 0x000fe200078e0010 */
[----:B------:R-:W-:Y:S02]  /*63f0*/  SEL R4, R6, R17, !P4 ;  /* 0x0000001106047207 */ /* 0x000fe40006000000 */
[----:B------:R-:W-:-:S07]  /*6400*/  SEL R6, R17, R6, !P4 ;  /* 0x0000000611067207 */ /* 0x000fce0006000000 */
.L_x_119:
[----:B------:R-:W-:Y:S05]  /*6410*/  BSYNC B1 ;  /* 0x0000000000017941 */ /* 0x000fea0003800000 */
.L_x_118:
[----:B------:R-:W-:-:S13]  /*6420*/  LOP3.LUT P1, RZ, R10, 0xff, RZ, 0xc0, !PT ;  /* 0x000000ff0aff7812 */ /* 0x000fda000782c0ff */
[----:B------:R-:W-:Y:S05]  /*6430*/  @P1 BRA `(.L_x_122) ;  /* 0xfffffff400401947 */ /* 0x000fea000383ffff */
[----:B------:R-:W-:Y:S05]  /*6440*/  BSYNC B0 ;  /* 0x0000000000007941 */ /* 0x000fea0003800000 */
.L_x_110:
[----:B------:R-:W-:-:S03]  /*6450*/  UMOV UR4, 0xffffffff ;  /* 0xffffffff00047882 */ /* 0x000fc60000000000 */
[----:B------:R-:W-:Y:S05]  /*6460*/  BRA.DIV UR4, `(.L_x_123) ;  /* 0x0000000604707947 */ /* 0x000fea000b800000 */
[----:B------:R-:W-:-:S13]  /*6470*/  ELECT P0, URZ, PT ;  /* 0x00000000003f782f */ /* 0x000fda0003800000 */
.L_x_140:
[----:B------:R-:W-:Y:S04]  /*6480*/  BSSY B0, `(.L_x_124) ;  /* 0x0000034000007945 */ /* 0x000fe80003800000 */
[----:B------:R-:W-:Y:S05]  /*6490*/  @!P0 BRA `(.L_x_125) ;  /* 0x0000000000c88947 */ /* 0x000fea0003800000 */
[----:B------:R-:W-:-:S04]  /*64a0*/  LOP3.LUT R7, R7, 0x2, RZ, 0xfc, !PT ;  /* 0x0000000207077812 */ /* 0x000fc800078efcff */
[----:B------:R-:W-:-:S13]  /*64b0*/  ISETP.NE.AND P0, PT, R7, 0x3, PT ;  /* 0x000000030700780c */ /* 0x000fda0003f05270 */
[----:B------:R-:W-:Y:S05]  /*64c0*/  @!P0 BRA `(.L_x_126) ;  /* 0x0000000000048947 */ /* 0x000fea0003800000 */
[----:B------:R-:W-:Y:S01]  /*64d0*/  BPT.TRAP 0x1 ;  /* 0x000000040000795c */ /* 0x000fe20000300000 */
.L_x_126:
[----:B------:R-:W0:Y:S01]  /*64e0*/  S2R R3, SR_CgaCtaId ;  /* 0x0000000000037919 */ /* 0x000e220000008800 */
[----:B------:R-:W-:Y:S02]  /*64f0*/  MOV R0, 0x400 ;  /* 0x0000040000007802 */ /* 0x000fe40000000f00 */
[----:B------:R-:W-:Y:S02]  /*6500*/  SHF.L.U32 R2, R12, 0x1f, RZ ;  /* 0x0000001f0c027819 */ /* 0x000fe400000006ff */
[----:B0-----:R-:W-:-:S05]  /*6510*/  LEA R0, R3, R0, 0x18 ;  /* 0x0000000003007211 */ /* 0x001fca00078ec0ff */
[----:B------:R-:W-:-:S04]  /*6520*/  VIADD R0, R0, 0x28 ;  /* 0x0000002800007836 */ /* 0x000fc80000000000 */
[C---:B------:R-:W-:Y:S02]  /*6530*/  IMAD R5, R15.reuse, 0x8, R0 ;  /* 0x000000080f057824 */ /* 0x040fe400078e0200 */
[----:B------:R-:W-:Y:S02]  /*6540*/  VIADD R15, R15, 0x1 ;  /* 0x000000010f0f7836 */ /* 0x000fe40000000000 */
[----:B------:R-:W0:Y:S03]  /*6550*/  SYNCS.PHASECHK.TRANS64.TRYWAIT P0, [R5+URZ], R2 ;  /* 0x00000002050075a7 */ /* 0x000e26000800017f */
[----:B------:R-:W-:-:S04]  /*6560*/  ISETP.NE.AND P1, PT, R15, 0x5, PT ;  /* 0x000000050f00780c */ /* 0x000fc80003f25270 */
[----:B------:R-:W-:Y:S02]  /*6570*/  SEL R3, RZ, 0x1, P1 ;  /* 0x00000001ff037807 */ /* 0x000fe40000800000 */
[----:B------:R-:W-:Y:S02]  /*6580*/  SEL R15, R15, RZ, P1 ;  /* 0x000000ff0f0f7207 */ /* 0x000fe40000800000 */
[----:B------:R-:W-:-:S03]  /*6590*/  LOP3.LUT R12, R12, R3, RZ, 0x3c, !PT ;  /* 0x000000030c0c7212 */ /* 0x000fc600078e3cff */
[----:B------:R-:W-:Y:S01]  /*65a0*/  IMAD R7, R15, 0x8, R0 ;  /* 0x000000080f077824 */ /* 0x000fe200078e0200 */
[----:B------:R-:W-:Y:S01]  /*65b0*/  SHF.L.U32 R4, R12, 0x1f, RZ ;  /* 0x0000001f0c047819 */ /* 0x000fe200000006ff */
[----:B0-----:R-:W-:Y:S06]  /*65c0*/  @!P0 BRA `(.L_x_127) ;  /* 0x00000004003c8947 */ /* 0x001fec0003800000 */
.L_x_141:
[----:B------:R-:W1:Y:S01]  /*65d0*/  SYNCS.PHASECHK.TRANS64.TRYWAIT P0, [R7+URZ], R4 ;  /* 0x00000004070075a7 */ /* 0x000e62000800017f */
[----:B0-----:R-:W-:-:S05]  /*65e0*/  VIADD R2, R15, 0x1 ;  /* 0x000000010f027836 */ /* 0x001fca0000000000 */
[----:B------:R-:W-:-:S04]  /*65f0*/  ISETP.NE.AND P1, PT, R2, 0x5, PT ;  /* 0x000000050200780c */ /* 0x000fc80003f25270 */
[----:B------:R-:W-:Y:S02]  /*6600*/  SEL R3, RZ, 0x1, P1 ;  /* 0x00000001ff037807 */ /* 0x000fe40000800000 */
[----:B------:R-:W-:Y:S02]  /*6610*/  SEL R9, R2, RZ, P1 ;  /* 0x000000ff02097207 */ /* 0x000fe40000800000 */
[----:B------:R-:W-:-:S03]  /*6620*/  LOP3.LUT R12, R12, R3, RZ, 0x3c, !PT ;  /* 0x000000030c0c7212 */ /* 0x000fc600078e3cff */
[----:B------:R-:W-:Y:S01]  /*6630*/  IMAD R8, R9, 0x8, R0 ;  /* 0x0000000809087824 */ /* 0x000fe200078e0200 */
[----:B------:R-:W-:Y:S01]  /*6640*/  SHF.L.U32 R5, R12, 0x1f, RZ ;  /* 0x0000001f0c057819 */ /* 0x000fe200000006ff */
[----:B-1----:R-:W-:Y:S06]  /*6650*/  @!P0 BRA `(.L_x_128) ;  /* 0x00000004002c8947 */ /* 0x002fec0003800000 */
.L_x_142:
[----:B------:R-:W1:Y:S01]  /*6660*/  SYNCS.PHASECHK.TRANS64.TRYWAIT P0, [R8+URZ], R5 ;  /* 0x00000005080075a7 */ /* 0x000e62000800017f */
[----:B------:R-:W-:-:S05]  /*6670*/  VIADD R2, R9, 0x1 ;  /* 0x0000000109027836 */ /* 0x000fca0000000000 */
[----:B------:R-:W-:-:S04]  /*6680*/  ISETP.NE.AND P1, PT, R2, 0x5, PT ;  /* 0x000000050200780c */ /* 0x000fc80003f25270 */
[----:B------:R-:W-:Y:S02]  /*6690*/  SEL R3, RZ, 0x1, P1 ;  /* 0x00000001ff037807 */ /* 0x000fe40000800000 */
[----:B0-----:R-:W-:Y:S02]  /*66a0*/  SEL R7, R2, RZ, P1 ;  /* 0x000000ff02077207 */ /* 0x001fe40000800000 */
[----:B------:R-:W-:-:S03]  /*66b0*/  LOP3.LUT R9, R12, R3, RZ, 0x3c, !PT ;  /* 0x000000030c097212 */ /* 0x000fc600078e3cff */
[----:B------:R-:W-:Y:S01]  /*66c0*/  IMAD R11, R7, 0x8, R0 ;  /* 0x00000008070b7824 */ /* 0x000fe200078e0200 */
[----:B------:R-:W-:Y:S01]  /*66d0*/  SHF.L.U32 R6, R9, 0x1f, RZ ;  /* 0x0000001f09067819 */ /* 0x000fe200000006ff */
[----:B-1----:R-:W-:Y:S06]  /*66e0*/  @!P0 BRA `(.L_x_129) ;  /* 0x00000004001c8947 */ /* 0x002fec0003800000 */
.L_x_143:
[----:B------:R-:W1:Y:S01]  /*66f0*/  SYNCS.PHASECHK.TRANS64.TRYWAIT P0, [R11+URZ], R6 ;  /* 0x000000060b0075a7 */ /* 0x000e62000800017f */
[----:B------:R-:W-:-:S05]  /*6700*/  VIADD R2, R7, 0x1 ;  /* 0x0000000107027836 */ /* 0x000fca0000000000 */
[----:B------:R-:W-:-:S04]  /*6710*/  ISETP.NE.AND P1, PT, R2, 0x5, PT ;  /* 0x000000050200780c */ /* 0x000fc80003f25270 */
[----:B------:R-:W-:Y:S02]  /*6720*/  SEL R4, RZ, 0x1, P1 ;  /* 0x00000001ff047807 */ /* 0x000fe40000800000 */
[----:B------:R-:W-:Y:S02]  /*6730*/  SEL R3, R2, RZ, P1 ;  /* 0x000000ff02037207 */ /* 0x000fe40000800000 */
[----:B------:R-:W-:Y:S01]  /*6740*/  LOP3.LUT R4, R9, R4, RZ, 0x3c, !PT ;  /* 0x0000000409047212 */ /* 0x000fe200078e3cff */
[----:B-1----:R-:W-:Y:S06]  /*6750*/  @!P0 BRA `(.L_x_130) ;  /* 0x0000000400148947 */ /* 0x002fec0003800000 */
.L_x_144:
[----:B------:R-:W-:Y:S01]  /*6760*/  IMAD R3, R3, 0x8, R0 ;  /* 0x0000000803037824 */ /* 0x000fe200078e0200 */
[----:B------:R-:W-:-:S07]  /*6770*/  SHF.L.U32 R0, R4, 0x1f, RZ ;  /* 0x0000001f04007819 */ /* 0x000fce00000006ff */
.L_x_131:
[----:B--2---:R2:W3:Y:S02]  /*6780*/  SYNCS.PHASECHK.TRANS64.TRYWAIT P0, [R3+URZ], R0 ;  /* 0x00000000030075a7 */ /* 0x0044e4000800017f */
[----:B---3--:R-:W-:Y:S05]  /*6790*/  @!P0 NANOSLEEP.SYNCS 0x989680 ;  /* 0x009896800000895d */ /* 0x008fea0003900000 */
[----:B------:R-:W3:Y:S02]  /*67a0*/  @!P0 SYNCS.PHASECHK.TRANS64 P0, [R3+URZ], R0 ;  /* 0x00000000030085a7 */ /* 0x000ee4000800007f */
[----:B---3--:R-:W-:Y:S05]  /*67b0*/  @!P0 BRA `(.L_x_131) ;  /* 0xfffffffc00f08947 */ /* 0x008fea000383ffff */
.L_x_125:
[----:B------:R-:W-:Y:S05]  /*67c0*/  BSYNC B0 ;  /* 0x0000000000007941 */ /* 0x000fea0003800000 */
.L_x_124:
[----:B------:R-:W-:Y:S05]  /*67d0*/  EXIT ;  /* 0x000000000000794d */ /* 0x000fea0003800000 */
.L_x_19:
[----:B0-----:R-:W-:-:S04]  /*67e0*/  IMAD.U32 R17, RZ, RZ, UR15 ;  /* 0x0000000fff117e24 */ /* 0x001fc8000f8e00ff */
[----:B------:R0:W1:Y:S03]  /*67f0*/  SYNCS.PHASECHK.TRANS64.TRYWAIT P0, [R17+URZ+-0x8], R16 ;  /* 0xfffff810110075a7 */ /* 0x000066000800017f */
[----:B-1----:R-:W-:Y:S05]  /*6800*/  @!P0 NANOSLEEP.SYNCS 0x989680 ;  /* 0x009896800000895d */ /* 0x002fea0003900000 */
[----:B------:R-:W1:Y:S02]  /*6810*/  @!P0 SYNCS.PHASECHK.TRANS64 P0, [R17+URZ+-0x8], R16 ;  /* 0xfffff810110085a7 */ /* 0x000e64000800007f */
[----:B-1----:R-:W-:Y:S05]  /*6820*/  @!P0 BRA `(.L_x_19) ;  /* 0xfffffffc00ec8947 */ /* 0x002fea000383ffff */
[----:B------:R-:W-:Y:S05]  /*6830*/  BRA `(.L_x_132) ;  /* 0xffffffac00bc7947 */ /* 0x000fea000383ffff */
.L_x_24:
[----:B-1----:R-:W-:-:S04]  /*6840*/  IMAD.U32 R17, RZ, RZ, UR6 ;  /* 0x00000006ff117e24 */ /* 0x002fc8000f8e00ff */
[----:B------:R1:W4:Y:S03]  /*6850*/  SYNCS.PHASECHK.TRANS64.TRYWAIT P0, [R17+URZ], R16 ;  /* 0x00000010110075a7 */ /* 0x000326000800017f */
[----:B----4-:R-:W-:Y:S05]  /*6860*/  @!P0 NANOSLEEP.SYNCS 0x989680 ;  /* 0x009896800000895d */ /* 0x010fea0003900000 */
[----:B------:R-:W4:Y:S02]  /*6870*/  @!P0 SYNCS.PHASECHK.TRANS64 P0, [R17+URZ], R16 ;  /* 0x00000010110085a7 */ /* 0x000f24000800007f */
[----:B----4-:R-:W-:Y:S05]  /*6880*/  @!P0 BRA `(.L_x_24) ;  /* 0xfffffffc00ec8947 */ /* 0x010fea000383ffff */
[----:B------:R-:W-:Y:S05]  /*6890*/  BRA `(.L_x_23) ;  /* 0xffffffb000647947 */ /* 0x000fea000383ffff */
.L_x_30:
[----:B-1----:R-:W-:-:S04]  /*68a0*/  IMAD.U32 R19, RZ, RZ, UR9 ;  /* 0x00000009ff137e24 */ /* 0x002fc8000f8e00ff */
[----:B------:R1:W4:Y:S03]  /*68b0*/  SYNCS.PHASECHK.TRANS64.TRYWAIT P0, [R19+URZ], R18 ;  /* 0x00000012130075a7 */ /* 0x000326000800017f */
[----:B----4-:R-:W-:Y:S05]  /*68c0*/  @!P0 NANOSLEEP.SYNCS 0x989680 ;  /* 0x009896800000895d */ /* 0x010fea0003900000 */
[----:B------:R-:W4:Y:S02]  /*68d0*/  @!P0 SYNCS.PHASECHK.TRANS64 P0, [R19+URZ], R18 ;  /* 0x00000012130085a7 */ /* 0x000f24000800007f */
[----:B----4-:R-:W-:Y:S05]  /*68e0*/  @!P0 BRA `(.L_x_30) ;  /* 0xfffffffc00ec8947 */ /* 0x010fea000383ffff */
[----:B------:R-:W-:Y:S05]  /*68f0*/  BRA `(.L_x_29) ;  /* 0xffffffb400b87947 */ /* 0x000fea000383ffff */
.L_x_38:
[----:B0-----:R-:W-:-:S04]  /*6900*/  IMAD.U32 R17, RZ, RZ, UR15 ;  /* 0x0000000fff117e24 */ /* 0x001fc8000f8e00ff */
[----:B------:R0:W1:Y:S03]  /*6910*/  SYNCS.PHASECHK.TRANS64.TRYWAIT P0, [R17+URZ+0x8], R16 ;  /* 0x00000810110075a7 */ /* 0x000066000800017f */
[----:B-1----:R-:W-:Y:S05]  /*6920*/  @!P0 NANOSLEEP.SYNCS 0x989680 ;  /* 0x009896800000895d */ /* 0x002fea0003900000 */
[----:B------:R-:W1:Y:S02]  /*6930*/  @!P0 SYNCS.PHASECHK.TRANS64 P0, [R17+URZ+0x8], R16 ;  /* 0x00000810110085a7 */ /* 0x000e64000800007f */
[----:B-1----:R-:W-:Y:S05]  /*6940*/  @!P0 BRA `(.L_x_38) ;  /* 0xfffffffc00ec8947 */ /* 0x002fea000383ffff */
[----:B------:R-:W-:Y:S05]  /*6950*/  BRA `(.L_x_133) ;  /* 0xffffffc000047947 */ /* 0x000fea000383ffff */
.L_x_111:
[----:B------:R-:W-:Y:S01]  /*6960*/  BSSY B1, `(.L_x_134) ;  /* 0x0000006000017945 */ /* 0x000fe20003800000 */
[----:B------:R-:W-:-:S07]  /*6970*/  IMAD.MOV.U32 R10, RZ, RZ, -0x1 ;  /* 0xffffffffff0a7424 */ /* 0x000fce00078e00ff */
[----:B------:R-:W-:Y:S05]  /*6980*/  WARPSYNC.COLLECTIVE R10, `(.L_x_135) ;  /* 0x000000000a0c7348 */ /* 0x000fea0003c00000 */
[----:B------:R-:W-:Y:S02]  /*6990*/  ELECT P1, UR62, PT ;  /* 0x00000000003e782f */ /* 0x000fe40003820000 */
[----:B------:R-:W-:Y:S01]  /*69a0*/  MOV R10, UR62 ;  /* 0x0000003e000a7c02 */ /* 0x000fe20008000f00 */
[----:B------:R-:W-:Y:S10]  /*69b0*/  ENDCOLLECTIVE ;  /* 0x000000000000791b */ /* 0x000ff40003800000 */
.L_x_135:
[----:B------:R-:W-:Y:S05]  /*69c0*/  BSYNC B1 ;  /* 0x0000000000017941 */ /* 0x000fea0003800000 */
.L_x_134:
[----:B------:R-:W-:Y:S05]  /*69d0*/  BRA `(.L_x_136) ;  /* 0xffffffec00e47947 */ /* 0x000fea000383ffff */
.L_x_114:
[----:B-1----:R1:W2:Y:S02]  /*69e0*/  SYNCS.PHASECHK.TRANS64.TRYWAIT P1, [R19+URZ+0x28], R10 ;  /* 0x0000280a130075a7 */ /* 0x0022a4000802017f */
[----:B--2---:R-:W-:Y:S05]  /*69f0*/  @!P1 NANOSLEEP.SYNCS 0x989680 ;  /* 0x009896800000995d */ /* 0x004fea0003900000 */
[----:B------:R-:W2:Y:S02]  /*6a00*/  @!P1 SYNCS.PHASECHK.TRANS64 P1, [R19+URZ+0x28], R10 ;  /* 0x0000280a130095a7 */ /* 0x000ea4000802007f */
[----:B--2---:R-:W-:Y:S05]  /*6a10*/  @!P1 BRA `(.L_x_114) ;  /* 0xfffffffc00f09947 */ /* 0x004fea000383ffff */
[----:B------:R-:W-:Y:S05]  /*6a20*/  BRA `(.L_x_137) ;  /* 0xfffffff000187947 */ /* 0x000fea000383ffff */
.L_x_123:
[----:B------:R-:W-:Y:S01]  /*6a30*/  BSSY B0, `(.L_x_138) ;  /* 0x0000006000007945 */ /* 0x000fe20003800000 */
[----:B------:R-:W-:-:S07]  /*6a40*/  IMAD.MOV.U32 R10, RZ, RZ, -0x1 ;  /* 0xffffffffff0a7424 */ /* 0x000fce00078e00ff */
[----:B------:R-:W-:Y:S05]  /*6a50*/  WARPSYNC.COLLECTIVE R10, `(.L_x_139) ;  /* 0x000000000a0c7348 */ /* 0x000fea0003c00000 */
[----:B------:R-:W-:Y:S02]  /*6a60*/  ELECT P1, UR62, PT ;  /* 0x00000000003e782f */ /* 0x000fe40003820000 */
[----:B------:R-:W-:Y:S01]  /*6a70*/  MOV R10, UR62 ;  /* 0x0000003e000a7c02 */ /* 0x000fe20008000f00 */
[----:B------:R-:W-:Y:S10]  /*6a80*/  ENDCOLLECTIVE ;  /* 0x000000000000791b */ /* 0x000ff40003800000 */
.L_x_139:
[----:B------:R-:W-:Y:S05]  /*6a90*/  BSYNC B0 ;  /* 0x0000000000007941 */ /* 0x000fea0003800000 */
.L_x_138:
[----:B------:R-:W-:Y:S01]  /*6aa0*/  PLOP3.LUT P0, PT, P1, PT, PT, 0x80, 0x0 ;  /* 0x000000000000781c */ /* 0x000fe20000f0f070 */
[----:B------:R-:W-:-:S12]  /*6ab0*/  BRA `(.L_x_140) ;  /* 0xfffffff800707947 */ /* 0x000fd8000383ffff */
.L_x_127:
[----:B0-----:R0:W1:Y:S02]  /*6ac0*/  SYNCS.PHASECHK.TRANS64.TRYWAIT P0, [R5+URZ], R2 ;  /* 0x00000002050075a7 */ /* 0x001064000800017f */
[----:B-1----:R-:W-:Y:S05]  /*6ad0*/  @!P0 NANOSLEEP.SYNCS 0x989680 ;  /* 0x009896800000895d */ /* 0x002fea0003900000 */
[----:B------:R-:W1:Y:S02]  /*6ae0*/  @!P0 SYNCS.PHASECHK.TRANS64 P0, [R5+URZ], R2 ;  /* 0x00000002050085a7 */ /* 0x000e64000800007f */
[----:B-1----:R-:W-:Y:S05]  /*6af0*/  @!P0 BRA `(.L_x_127) ;  /* 0xfffffffc00f08947 */ /* 0x002fea000383ffff */
[----:B------:R-:W-:Y:S05]  /*6b00*/  BRA `(.L_x_141) ;  /* 0xfffffff800b07947 */ /* 0x000fea000383ffff */
.L_x_128:
[----:B0-----:R0:W1:Y:S02]  /*6b10*/  SYNCS.PHASECHK.TRANS64.TRYWAIT P0, [R7+URZ], R4 ;  /* 0x00000004070075a7 */ /* 0x001064000800017f */
[----:B-1----:R-:W-:Y:S05]  /*6b20*/  @!P0 NANOSLEEP.SYNCS 0x989680 ;  /* 0x009896800000895d */ /* 0x002fea0003900000 */
[----:B------:R-:W1:Y:S02]  /*6b30*/  @!P0 SYNCS.PHASECHK.TRANS64 P0, [R7+URZ], R4 ;  /* 0x00000004070085a7 */ /* 0x000e64000800007f */
[----:B-1----:R-:W-:Y:S05]  /*6b40*/  @!P0 BRA `(.L_x_128) ;  /* 0xfffffffc00f08947 */ /* 0x002fea000383ffff */
[----:B------:R-:W-:Y:S05]  /*6b50*/  BRA `(.L_x_142) ;  /* 0xfffffff800c07947 */ /* 0x000fea000383ffff */
.L_x_129:
[----:B0-----:R0:W1:Y:S02]  /*6b60*/  SYNCS.PHASECHK.TRANS64.TRYWAIT P0, [R8+URZ], R5 ;  /* 0x00000005080075a7 */ /* 0x001064000800017f */
[----:B-1----:R-:W-:Y:S05]  /*6b70*/  @!P0 NANOSLEEP.SYNCS 0x989680 ;  /* 0x009896800000895d */ /* 0x002fea0003900000 */
[----:B------:R-:W1:Y:S02]  /*6b80*/  @!P0 SYNCS.PHASECHK.TRANS64 P0, [R8+URZ], R5 ;  /* 0x00000005080085a7 */ /* 0x000e64000800007f */
[----:B-1----:R-:W-:Y:S05]  /*6b90*/  @!P0 BRA `(.L_x_129) ;  /* 0xfffffffc00f08947 */ /* 0x002fea000383ffff */
[----:B------:R-:W-:Y:S05]  /*6ba0*/  BRA `(.L_x_143) ;  /* 0xfffffff800d07947 */ /* 0x000fea000383ffff */
.L_x_130:
[----:B-1----:R1:W2:Y:S02]  /*6bb0*/  SYNCS.PHASECHK.TRANS64.TRYWAIT P0, [R11+URZ], R6 ;  /* 0x000000060b0075a7 */ /* 0x0022a4000800017f */
[----:B--2---:R-:W-:Y:S05]  /*6bc0*/  @!P0 NANOSLEEP.SYNCS 0x989680 ;  /* 0x009896800000895d */ /* 0x004fea0003900000 */
[----:B------:R-:W2:Y:S02]  /*6bd0*/  @!P0 SYNCS.PHASECHK.TRANS64 P0, [R11+URZ], R6 ;  /* 0x000000060b0085a7 */ /* 0x000ea4000800007f */
[----:B--2---:R-:W-:Y:S05]  /*6be0*/  @!P0 BRA `(.L_x_130) ;  /* 0xfffffffc00f08947 */ /* 0x004fea000383ffff */
[----:B------:R-:W-:Y:S05]  /*6bf0*/  BRA `(.L_x_144) ;  /* 0xfffffff800d87947 */ /* 0x000fea000383ffff */
.L_x_145:
[----:B------:R-:W-:-:S00]  /*6c00*/  BRA `(.L_x_145) ;  /* 0xfffffffc00fc7947 */ /* 0x000fc0000383ffff */
[----:B------:R-:W-:-:S00]  /*6c10*/  NOP ;  /* 0x0000000000007918 */ /* 0x000fc00000000000 */
        /* <DEDUP_REMOVED lines=14> */
.L_x_146:


//--------------------- .nv.shared._ZN7cutlass13device_kernelINS_4gemm6kernel13GemmUniversalIN4cute5tupleIJiiiiEEENS1_10collective13CollectiveMmaINS1_37MainloopSm90TmaGmmaWarpSpecializedFP8ILi5ENS5_IJNS4_1CILi2EEENSA_ILi1EEESC_EEENS1_32KernelTmaWarpSpecializedPingpongEEENS5_IJNSA_ILi64EEESG_SG_EEENS_12float_e4m3_tENS5_IJlSC_lEEESI_SJ_NS4_8TiledMMAINS4_8MMA_AtomIJNS4_4SM904GMMA30MMA_64x64x32_F32E4M3E4M3_SS_TNILNSN_7ScaleInE1ELSP_1EEEEEENS4_6LayoutINS5_IJSC_SC_SC_EEENS5_IJNSA_ILi0EEESU_SU_EEEEENS5_IJNS4_10UnderscoreESX_SX_EEEEENS4_13SM90_TMA_LOADENS4_14ComposedLayoutINS4_7SwizzleILi2ELi4ELi3EEENS4_18smem_ptr_flag_bitsILi8EEENSS_INS5_IJNSA_ILi8EEESG_EEENS5_IJSG_SC_EEEEEEEvNS4_8identityENS4_23SM90_TMA_LOAD_MULTICASTES1A_vS1B_EENS_8epilogue10collective6detail29Sm90TmaWarpSpecializedAdapterINS1F_15DefaultEpilogueISI_SJ_SJ_NS1E_6thread17LinearCombinationISI_Li1EffLNS1J_9ScaleType4KindE0ELNS_15FloatRoundStyleE2ESI_EENS1_15EpilogueDefaultEEEEEvvEEEEvNT_6ParamsE --------------------------
	.section	.nv.shared._ZN7cutlass13device_kernelINS_4gemm6kernel13GemmUniversalIN4cute5tupleIJiiiiEEENS1_10collective13CollectiveMmaINS1_37MainloopSm90TmaGmmaWarpSpecializedFP8ILi5ENS5_IJNS4_1CILi2EEENSA_ILi1EEESC_EEENS1_32KernelTmaWarpSpecializedPingpongEEENS5_IJNSA_ILi64EEESG_SG_EEENS_12float_e4m3_tENS5_IJlSC_lEEESI_SJ_NS4_8TiledMMAINS4_8MMA_AtomIJNS4_4SM904GMMA30MMA_64x64x32_F32E4M3E4M3_SS_TNILNSN_7ScaleInE1ELSP_1EEEEEENS4_6LayoutINS5_IJSC_SC_SC_EEENS5_IJNSA_ILi0EEESU_SU_EEEEENS5_IJNS4_10UnderscoreESX_SX_EEEEENS4_13SM90_TMA_LOADENS4_14ComposedLayoutINS4_7SwizzleILi2ELi4ELi3EEENS4_18smem_ptr_flag_bitsILi8EEENSS_INS5_IJNSA_ILi8EEESG_EEENS5_IJSG_SC_EEEEEEEvNS4_8identityENS4_23SM90_TMA_LOAD_MULTICASTES1A_vS1B_EENS_8epilogue10collective6detail29Sm90TmaWarpSpecializedAdapterINS1F_15DefaultEpilogueISI_SJ_SJ_NS1E_6thread17LinearCombinationISI_Li1EffLNS1J_9ScaleType4KindE0ELNS_15FloatRoundStyleE2ESI_EENS1_15EpilogueDefaultEEEEEvvEEEEvNT_6ParamsE,"aw",@nobits
	.sectionflags	@""
	.align	16
	.zero		1024


//--------------------- .nv.shared.reserved.0     --------------------------
	.section	.nv.shared.reserved.0,"aw",@nobits
	.weak		__nv_reservedSMEM_offset_0_alias
	.size		__nv_reservedSMEM_offset_0_alias, 0, 0
	.other		__nv_reservedSMEM_offset_0_alias,@"STO_CUDA_RESERVED_SHARED STV_DEFAULT"
__nv_reservedSMEM_offset_0_alias:
	.zero		0


//--------------------- .nv.global                --------------------------
	.section	.nv.global,"aw",@nobits
.nv.global:
	.type		_ZN39_INTERNAL_4d611c8e_4_k_cu_85059416_39464cute1_E,@object
	.size		_ZN39_INTERNAL_4d611c8e_4_k_cu_85059416_39464cute1_E,(_ZN39_INTERNAL_4d611c8e_4_k_cu_85059416_39464cuda3std3__45__cpo6cbeginE - _ZN39_INTERNAL_4d611c8e_4_k_cu_85059416_39464cute1_E)
_ZN39_INTERNAL_4d611c8e_4_k_cu_85059416_39464cute1_E:
	.zero		1
	.type		_ZN39_INTERNAL_4d611c8e_4_k_cu_85059416_39464cuda3std3__45__cpo6cbeginE,@object
	.size		_ZN39_INTERNAL_4d611c8e_4_k_cu_85059416_39464cuda3std3__45__cpo6cbeginE,(_ZN39_INTERNAL_4d611c8e_4_k_cu_85059416_39464cuda3std3__48in_placeE - _ZN39_INTERNAL_4d611c8e_4_k_cu_85059416_39464cuda3std3__45__cpo6cbeginE)
_ZN39_INTERNAL_4d611c8e_4_k_cu_85059416_39464cuda3std3__45__cpo6cbeginE:
	.zero		1
	.type		_ZN39_INTERNAL_4d611c8e_4_k_cu_85059416_39464cuda3std3__48in_placeE,@object
	.size		_ZN39_INTERNAL_4d611c8e_4_k_cu_85059416_39464cuda3std3__48in_placeE,(_ZN39_INTERNAL_4d611c8e_4_k_cu_85059416_39464cuda3std6ranges3__45__cpo9iter_moveE - _ZN39_INTERNAL_4d611c8e_4_k_cu_85059416_39464cuda3std3__48in_placeE)
_ZN39_INTERNAL_4d611c8e_4_k_cu_85059416_39464cuda3std3__48in_placeE:
	.zero		1
	.type		_ZN39_INTERNAL_4d611c8e_4_k_cu_85059416_39464cuda3std6ranges3__45__cpo9iter_moveE,@object
	.size		_ZN39_INTERNAL_4d611c8e_4_k_cu_85059416_39464cuda3std6ranges3__45__cpo9iter_moveE,(_ZN39_INTERNAL_4d611c8e_4_k_cu_85059416_39464cuda3std3__45__cpo5beginE - _ZN39_INTERNAL_4d611c8e_4_k_cu_85059416_39464cuda3std6ranges3__45__cpo9iter_moveE)
_ZN39_INTERNAL_4d611c8e_4_k_cu_85059416_39464cuda3std6ranges3__45__cpo9iter_moveE:
	.zero		1
	.type		_ZN39_INTERNAL_4d611c8e_4_k_cu_85059416_39464cuda3std3__45__cpo5beginE,@object
	.size		_ZN39_INTERNAL_4d611c8e_4_k_cu_85059416_39464cuda3std3__45__cpo5beginE,(_ZN39_INTERNAL_4d611c8e_4_k_cu_85059416_39464cuda3std3__441_GLOBAL__N__4d611c8e_4_k_cu_85059416_39466ignoreE - _ZN39_INTERNAL_4d611c8e_4_k_cu_85059416_39464cuda3std3__45__cpo5beginE)
_ZN39_INTERNAL_4d611c8e_4_k_cu_85059416_39464cuda3std3__45__cpo5beginE:
	.zero		1
	.type		_ZN39_INTERNAL_4d611c8e_4_k_cu_85059416_39464cuda3std3__441_GLOBAL__N__4d611c8e_4_k_cu_85059416_39466ignoreE,@object
	.size		_ZN39_INTERNAL_4d611c8e_4_k_cu_85059416_39464cuda3std3__441_GLOBAL__N__4d611c8e_4_k_cu_85059416_39466ignoreE,(_ZN39_INTERNAL_4d611c8e_4_k_cu_85059416_39464cute7productE - _ZN39_INTERNAL_4d611c8e_4_k_cu_85059416_39464cuda3std3__441_GLOBAL__N__4d611c8e_4_k_cu_85059416_39466ignoreE)
_ZN39_INTERNAL_4d611c8e_4_k_cu_85059416_39464cuda3std3__441_GLOBAL__N__4d611c8e_4_k_cu_85059416_39466ignoreE:
	.zero		1
	.type		_ZN39_INTERNAL_4d611c8e_4_k_cu_85059416_39464cute7productE,@object
	.size		_ZN39_INTERNAL_4d611c8e_4_k_cu_85059416_39464cute7productE,(_ZN39_INTERNAL_4d611c8e_4_k_cu_85059416_39464cuda3std3__45__cpo3endE - _ZN39_INTERNAL_4d611c8e_4_k_cu_85059416_39464cute7productE)
_ZN39_INTERNAL_4d611c8e_4_k_cu_85059416_39464cute7productE:
	.zero		1
	.type		_ZN39_INTERNAL_4d611c8e_4_k_cu_85059416_39464cuda3std3__45__cpo3endE,@object
	.size		_ZN39_INTERNAL_4d611c8e_4_k_cu_85059416_39464cuda3std3__45__cpo3endE,(_ZN39_INTERNAL_4d611c8e_4_k_cu_85059416_39464cuda3std3__419piecewise_constructE - _ZN39_INTERNAL_4d611c8e_4_k_cu_85059416_39464cuda3std3__45__cpo3endE)
_ZN39_INTERNAL_4d611c8e_4_k_cu_85059416_39464cuda3std3__45__cpo3endE:
	.zero		1
	.type		_ZN39_INTERNAL_4d611c8e_4_k_cu_85059416_39464cuda3std3__419piecewise_constructE,@object
	.size		_ZN39_INTERNAL_4d611c8e_4_k_cu_85059416_39464cuda3std3__419piecewise_constructE,(_ZN39_INTERNAL_4d611c8e_4_k_cu_85059416_39464cuda3std3__45__cpo4cendE - _ZN39_INTERNAL_4d611c8e_4_k_cu_85059416_39464cuda3std3__419piecewise_constructE)
_ZN39_INTERNAL_4d611c8e_4_k_cu_85059416_39464cuda3std3__419piecewise_constructE:
	.zero		1
	.type		_ZN39_INTERNAL_4d611c8e_4_k_cu_85059416_39464cuda3std3__45__cpo4cendE,@object
	.size		_ZN39_INTERNAL_4d611c8e_4_k_cu_85059416_39464cuda3std3__45__cpo4cendE,(_ZN39_INTERNAL_4d611c8e_4_k_cu_85059416_39464cuda3std6ranges3__45__cpo4swapE - _ZN39_INTERNAL_4d611c8e_4_k_cu_85059416_39464cuda3std3__45__cpo4cendE)
_ZN39_INTERNAL_4d611c8e_4_k_cu_85059416_39464cuda3std3__45__cpo4cendE:
	.zero		1
	.type		_ZN39_INTERNAL_4d611c8e_4_k_cu_85059416_39464cuda3std6ranges3__45__cpo4swapE,@object
	.size		_ZN39_INTERNAL_4d611c8e_4_k_cu_85059416_39464cuda3std6ranges3__45__cpo4swapE,(.L_7 - _ZN39_INTERNAL_4d611c8e_4_k_cu_85059416_39464cuda3std6ranges3__45__cpo4swapE)
_ZN39_INTERNAL_4d611c8e_4_k_cu_85059416_39464cuda3std6ranges3__45__cpo4swapE:
	.zero		1
.L_7:


//--------------------- .nv.constant0._ZN7cutlass13device_kernelINS_4gemm6kernel13GemmUniversalIN4cute5tupleIJiiiiEEENS1_10collective13CollectiveMmaINS1_37MainloopSm90TmaGmmaWarpSpecializedFP8ILi5ENS5_IJNS4_1CILi2EEENSA_ILi1EEESC_EEENS1_32KernelTmaWarpSpecializedPingpongEEENS5_IJNSA_ILi64EEESG_SG_EEENS_12float_e4m3_tENS5_IJlSC_lEEESI_SJ_NS4_8TiledMMAINS4_8MMA_AtomIJNS4_4SM904GMMA30MMA_64x64x32_F32E4M3E4M3_SS_TNILNSN_7ScaleInE1ELSP_1EEEEEENS4_6LayoutINS5_IJSC_SC_SC_EEENS5_IJNSA_ILi0EEESU_SU_EEEEENS5_IJNS4_10UnderscoreESX_SX_EEEEENS4_13SM90_TMA_LOADENS4_14ComposedLayoutINS4_7SwizzleILi2ELi4ELi3EEENS4_18smem_ptr_flag_bitsILi8EEENSS_INS5_IJNSA_ILi8EEESG_EEENS5_IJSG_SC_EEEEEEEvNS4_8identityENS4_23SM90_TMA_LOAD_MULTICASTES1A_vS1B_EENS_8epilogue10collective6detail29Sm90TmaWarpSpecializedAdapterINS1F_15DefaultEpilogueISI_SJ_SJ_NS1E_6thread17LinearCombinationISI_Li1EffLNS1J_9ScaleType4KindE0ELNS_15FloatRoundStyleE2ESI_EENS1_15EpilogueDefaultEEEEEvvEEEEvNT_6ParamsE --------------------------
	.section	.nv.constant0._ZN7cutlass13device_kernelINS_4gemm6kernel13GemmUniversalIN4cute5tupleIJiiiiEEENS1_10collective13CollectiveMmaINS1_37MainloopSm90TmaGmmaWarpSpecializedFP8ILi5ENS5_IJNS4_1CILi2EEENSA_ILi1EEESC_EEENS1_32KernelTmaWarpSpecializedPingpongEEENS5_IJNSA_ILi64EEESG_SG_EEENS_12float_e4m3_tENS5_IJlSC_lEEESI_SJ_NS4_8TiledMMAINS4_8MMA_AtomIJNS4_4SM904GMMA30MMA_64x64x32_F32E4M3E4M3_SS_TNILNSN_7ScaleInE1ELSP_1EEEEEENS4_6LayoutINS5_IJSC_SC_SC_EEENS5_IJNSA_ILi0EEESU_SU_EEEEENS5_IJNS4_10UnderscoreESX_SX_EEEEENS4_13SM90_TMA_LOADENS4_14ComposedLayoutINS4_7SwizzleILi2ELi4ELi3EEENS4_18smem_ptr_flag_bitsILi8EEENSS_INS5_IJNSA_ILi8EEESG_EEENS5_IJSG_SC_EEEEEEEvNS4_8identityENS4_23SM90_TMA_LOAD_MULTICASTES1A_vS1B_EENS_8epilogue10collective6detail29Sm90TmaWarpSpecializedAdapterINS1F_15DefaultEpilogueISI_SJ_SJ_NS1E_6thread17LinearCombinationISI_Li1EffLNS1J_9ScaleType4KindE0ELNS_15FloatRoundStyleE2ESI_EENS1_15EpilogueDefaultEEEEEvvEEEEvNT_6ParamsE,"a",@progbits
	.sectionflags	@""
	.align	4
.nv.constant0._ZN7cutlass13device_kernelINS_4gemm6kernel13GemmUniversalIN4cute5tupleIJiiiiEEENS1_10collective13CollectiveMmaINS1_37MainloopSm90TmaGmmaWarpSpecializedFP8ILi5ENS5_IJNS4_1CILi2EEENSA_ILi1EEESC_EEENS1_32KernelTmaWarpSpecializedPingpongEEENS5_IJNSA_ILi64EEESG_SG_EEENS_12float_e4m3_tENS5_IJlSC_lEEESI_SJ_NS4_8TiledMMAINS4_8MMA_AtomIJNS4_4SM904GMMA30MMA_64x64x32_F32E4M3E4M3_SS_TNILNSN_7ScaleInE1ELSP_1EEEEEENS4_6LayoutINS5_IJSC_SC_SC_EEENS5_IJNSA_ILi0EEESU_SU_EEEEENS5_IJNS4_10UnderscoreESX_SX_EEEEENS4_13SM90_TMA_LOADENS4_14ComposedLayoutINS4_7SwizzleILi2ELi4ELi3EEENS4_18smem_ptr_flag_bitsILi8EEENSS_INS5_IJNSA_ILi8EEESG_EEENS5_IJSG_SC_EEEEEEEvNS4_8identityENS4_23SM90_TMA_LOAD_MULTICASTES1A_vS1B_EENS_8epilogue10collective6detail29Sm90TmaWarpSpecializedAdapterINS1F_15DefaultEpilogueISI_SJ_SJ_NS1E_6thread17LinearCombinationISI_Li1EffLNS1J_9ScaleType4KindE0ELNS_15FloatRoundStyleE2ESI_EENS1_15EpilogueDefaultEEEEEvvEEEEvNT_6ParamsE:
	.zero		1664


//--------------------- SYMBOLS --------------------------

	.type		.nv.reservedSmem.offset0,@object
	.size		.nv.reservedSmem.offset0,0x4
